//
// Generated by NVIDIA NVVM Compiler
//
// Compiler Build ID: CL-36424714
// Cuda compilation tools, release 13.0, V13.0.88
// Based on NVVM 20.0.0
//

.version 9.0
.target sm_100
.address_size 64

	// .globl	_Z15init_rng_statesP17curandStateXORWOWi
.func  (.param .align 16 .b8 func_retval0[16]) __internal_trig_reduction_slowpathd
(
	.param .b64 __internal_trig_reduction_slowpathd_param_0
)
;
.global .align 4 .b8 precalc_xorwow_matrix[102400];
.global .align 4 .b8 precalc_xorwow_offset_matrix[102400];
.global .align 4 .b8 mrg32k3aM1[2304];
.global .align 4 .b8 mrg32k3aM2[2304];
.global .align 4 .b8 mrg32k3aM1SubSeq[2016];
.global .align 4 .b8 mrg32k3aM2SubSeq[2016];
.global .align 4 .b8 mrg32k3aM1Seq[2304];
.global .align 4 .b8 mrg32k3aM2Seq[2304];
.const .align 8 .b8 __cr_lgamma_table[72];
.global .align 8 .b8 __cudart_i2opi_d[144] = {8, 93, 141, 31, 177, 95, 251, 107, 234, 146, 82, 138, 247, 57, 7, 61, 123, 241, 229, 235, 199, 186, 39, 117, 45, 234, 95, 158, 102, 63, 70, 79, 183, 9, 203, 39, 207, 126, 54, 109, 31, 109, 10, 90, 139, 17, 47, 239, 15, 152, 5, 222, 255, 151, 248, 31, 59, 40, 249, 189, 139, 95, 132, 156, 244, 57, 83, 131, 57, 214, 145, 57, 65, 126, 95, 180, 38, 112, 156, 233, 132, 68, 187, 46, 245, 53, 130, 232, 62, 167, 41, 177, 28, 235, 29, 254, 28, 146, 209, 9, 234, 46, 73, 6, 224, 210, 77, 66, 58, 110, 36, 183, 97, 197, 187, 222, 171, 99, 81, 254, 65, 144, 67, 60, 153, 149, 98, 219, 192, 221, 52, 245, 209, 87, 39, 252, 41, 21, 68, 78, 110, 131, 249, 162};
.global .align 16 .b8 __cudart_sin_cos_coeffs[128] = {70, 210, 176, 44, 241, 229, 90, 190, 146, 227, 172, 105, 227, 29, 199, 62, 161, 98, 219, 25, 160, 1, 42, 191, 24, 8, 17, 17, 17, 17, 129, 63, 84, 85, 85, 85, 85, 85, 197, 191, 0, 0, 0, 0, 0, 0, 0, 0, 0, 0, 0, 0, 0, 0, 0, 0, 100, 129, 253, 32, 131, 255, 168, 189, 40, 133, 239, 193, 167, 238, 33, 62, 217, 230, 6, 142, 79, 126, 146, 190, 233, 188, 221, 25, 160, 1, 250, 62, 71, 93, 193, 22, 108, 193, 86, 191, 81, 85, 85, 85, 85, 85, 165, 63, 0, 0, 0, 0, 0, 0, 224, 191, 0, 0, 0, 0, 0, 0, 240, 63};

.visible .entry _Z15init_rng_statesP17curandStateXORWOWi(
	.param .u64 .ptr .align 1 _Z15init_rng_statesP17curandStateXORWOWi_param_0,
	.param .u32 _Z15init_rng_statesP17curandStateXORWOWi_param_1
)
{
	.reg .pred 	%p<25>;
	.reg .b32 	%r<407>;
	.reg .b64 	%rd<18>;

	ld.param.u64 	%rd8, [_Z15init_rng_statesP17curandStateXORWOWi_param_0];
	ld.param.u32 	%r183, [_Z15init_rng_statesP17curandStateXORWOWi_param_1];
	mov.u32 	%r184, %ctaid.x;
	mov.u32 	%r185, %ntid.x;
	mov.u32 	%r186, %tid.x;
	mad.lo.s32 	%r1, %r184, %r185, %r186;
	setp.ge.s32 	%p1, %r1, %r183;
	@%p1 bra 	$L__BB0_44;
	cvta.to.global.u64 	%rd9, %rd8;
	cvt.s64.s32 	%rd17, %r1;
	mul.wide.s32 	%rd10, %r1, 48;
	add.s64 	%rd2, %rd9, %rd10;
	mov.b32 	%r187, -9920396;
	mov.b32 	%r188, -771510409;
	st.global.v2.u32 	[%rd2], {%r188, %r187};
	mov.b32 	%r189, -123459836;
	mov.b32 	%r190, -308902214;
	st.global.v2.u32 	[%rd2+8], {%r190, %r189};
	mov.b32 	%r191, -127593864;
	mov.b32 	%r192, -589760388;
	st.global.v2.u32 	[%rd2+16], {%r192, %r191};
	setp.eq.s32 	%p2, %r1, 0;
	@%p2 bra 	$L__BB0_43;
	mov.b32 	%r313, 0;
	mov.u64 	%rd12, precalc_xorwow_matrix;
$L__BB0_3:
	and.b64  	%rd4, %rd17, 3;
	setp.eq.s64 	%p3, %rd4, 0;
	@%p3 bra 	$L__BB0_42;
	mul.wide.u32 	%rd11, %r313, 3200;
	add.s64 	%rd5, %rd12, %rd11;
	cvt.u32.u64 	%r3, %rd4;
	mov.b32 	%r314, 0;
$L__BB0_5:
	mov.b32 	%r327, 0;
	mov.u32 	%r328, %r327;
	mov.u32 	%r329, %r327;
	mov.u32 	%r330, %r327;
	mov.u32 	%r331, %r327;
	mov.u32 	%r320, %r327;
$L__BB0_6:
	mul.wide.u32 	%rd13, %r320, 4;
	add.s64 	%rd14, %rd2, %rd13;
	ld.global.u32 	%r11, [%rd14+4];
	shl.b32 	%r12, %r320, 5;
	mov.b32 	%r326, 0;
$L__BB0_7:
	.pragma "nounroll";
	shr.u32 	%r197, %r11, %r326;
	and.b32  	%r198, %r197, 1;
	setp.eq.b32 	%p4, %r198, 1;
	not.pred 	%p5, %p4;
	add.s32 	%r199, %r12, %r326;
	mul.lo.s32 	%r200, %r199, 5;
	mul.wide.u32 	%rd15, %r200, 4;
	add.s64 	%rd6, %rd5, %rd15;
	@%p5 bra 	$L__BB0_9;
	ld.global.u32 	%r201, [%rd6];
	xor.b32  	%r331, %r331, %r201;
	ld.global.u32 	%r202, [%rd6+4];
	xor.b32  	%r330, %r330, %r202;
	ld.global.u32 	%r203, [%rd6+8];
	xor.b32  	%r329, %r329, %r203;
	ld.global.u32 	%r204, [%rd6+12];
	xor.b32  	%r328, %r328, %r204;
	ld.global.u32 	%r205, [%rd6+16];
	xor.b32  	%r327, %r327, %r205;
$L__BB0_9:
	and.b32  	%r207, %r197, 2;
	setp.eq.s32 	%p6, %r207, 0;
	@%p6 bra 	$L__BB0_11;
	ld.global.u32 	%r208, [%rd6+20];
	xor.b32  	%r331, %r331, %r208;
	ld.global.u32 	%r209, [%rd6+24];
	xor.b32  	%r330, %r330, %r209;
	ld.global.u32 	%r210, [%rd6+28];
	xor.b32  	%r329, %r329, %r210;
	ld.global.u32 	%r211, [%rd6+32];
	xor.b32  	%r328, %r328, %r211;
	ld.global.u32 	%r212, [%rd6+36];
	xor.b32  	%r327, %r327, %r212;
$L__BB0_11:
	and.b32  	%r214, %r197, 4;
	setp.eq.s32 	%p7, %r214, 0;
	@%p7 bra 	$L__BB0_13;
	ld.global.u32 	%r215, [%rd6+40];
	xor.b32  	%r331, %r331, %r215;
	ld.global.u32 	%r216, [%rd6+44];
	xor.b32  	%r330, %r330, %r216;
	ld.global.u32 	%r217, [%rd6+48];
	xor.b32  	%r329, %r329, %r217;
	ld.global.u32 	%r218, [%rd6+52];
	xor.b32  	%r328, %r328, %r218;
	ld.global.u32 	%r219, [%rd6+56];
	xor.b32  	%r327, %r327, %r219;
$L__BB0_13:
	and.b32  	%r221, %r197, 8;
	setp.eq.s32 	%p8, %r221, 0;
	@%p8 bra 	$L__BB0_15;
	ld.global.u32 	%r222, [%rd6+60];
	xor.b32  	%r331, %r331, %r222;
	ld.global.u32 	%r223, [%rd6+64];
	xor.b32  	%r330, %r330, %r223;
	ld.global.u32 	%r224, [%rd6+68];
	xor.b32  	%r329, %r329, %r224;
	ld.global.u32 	%r225, [%rd6+72];
	xor.b32  	%r328, %r328, %r225;
	ld.global.u32 	%r226, [%rd6+76];
	xor.b32  	%r327, %r327, %r226;
$L__BB0_15:
	and.b32  	%r228, %r197, 16;
	setp.eq.s32 	%p9, %r228, 0;
	@%p9 bra 	$L__BB0_17;
	ld.global.u32 	%r229, [%rd6+80];
	xor.b32  	%r331, %r331, %r229;
	ld.global.u32 	%r230, [%rd6+84];
	xor.b32  	%r330, %r330, %r230;
	ld.global.u32 	%r231, [%rd6+88];
	xor.b32  	%r329, %r329, %r231;
	ld.global.u32 	%r232, [%rd6+92];
	xor.b32  	%r328, %r328, %r232;
	ld.global.u32 	%r233, [%rd6+96];
	xor.b32  	%r327, %r327, %r233;
$L__BB0_17:
	and.b32  	%r235, %r197, 32;
	setp.eq.s32 	%p10, %r235, 0;
	@%p10 bra 	$L__BB0_19;
	ld.global.u32 	%r236, [%rd6+100];
	xor.b32  	%r331, %r331, %r236;
	ld.global.u32 	%r237, [%rd6+104];
	xor.b32  	%r330, %r330, %r237;
	ld.global.u32 	%r238, [%rd6+108];
	xor.b32  	%r329, %r329, %r238;
	ld.global.u32 	%r239, [%rd6+112];
	xor.b32  	%r328, %r328, %r239;
	ld.global.u32 	%r240, [%rd6+116];
	xor.b32  	%r327, %r327, %r240;
$L__BB0_19:
	and.b32  	%r242, %r197, 64;
	setp.eq.s32 	%p11, %r242, 0;
	@%p11 bra 	$L__BB0_21;
	ld.global.u32 	%r243, [%rd6+120];
	xor.b32  	%r331, %r331, %r243;
	ld.global.u32 	%r244, [%rd6+124];
	xor.b32  	%r330, %r330, %r244;
	ld.global.u32 	%r245, [%rd6+128];
	xor.b32  	%r329, %r329, %r245;
	ld.global.u32 	%r246, [%rd6+132];
	xor.b32  	%r328, %r328, %r246;
	ld.global.u32 	%r247, [%rd6+136];
	xor.b32  	%r327, %r327, %r247;
$L__BB0_21:
	and.b32  	%r249, %r197, 128;
	setp.eq.s32 	%p12, %r249, 0;
	@%p12 bra 	$L__BB0_23;
	ld.global.u32 	%r250, [%rd6+140];
	xor.b32  	%r331, %r331, %r250;
	ld.global.u32 	%r251, [%rd6+144];
	xor.b32  	%r330, %r330, %r251;
	ld.global.u32 	%r252, [%rd6+148];
	xor.b32  	%r329, %r329, %r252;
	ld.global.u32 	%r253, [%rd6+152];
	xor.b32  	%r328, %r328, %r253;
	ld.global.u32 	%r254, [%rd6+156];
	xor.b32  	%r327, %r327, %r254;
$L__BB0_23:
	and.b32  	%r256, %r197, 256;
	setp.eq.s32 	%p13, %r256, 0;
	@%p13 bra 	$L__BB0_25;
	ld.global.u32 	%r257, [%rd6+160];
	xor.b32  	%r331, %r331, %r257;
	ld.global.u32 	%r258, [%rd6+164];
	xor.b32  	%r330, %r330, %r258;
	ld.global.u32 	%r259, [%rd6+168];
	xor.b32  	%r329, %r329, %r259;
	ld.global.u32 	%r260, [%rd6+172];
	xor.b32  	%r328, %r328, %r260;
	ld.global.u32 	%r261, [%rd6+176];
	xor.b32  	%r327, %r327, %r261;
$L__BB0_25:
	and.b32  	%r263, %r197, 512;
	setp.eq.s32 	%p14, %r263, 0;
	@%p14 bra 	$L__BB0_27;
	ld.global.u32 	%r264, [%rd6+180];
	xor.b32  	%r331, %r331, %r264;
	ld.global.u32 	%r265, [%rd6+184];
	xor.b32  	%r330, %r330, %r265;
	ld.global.u32 	%r266, [%rd6+188];
	xor.b32  	%r329, %r329, %r266;
	ld.global.u32 	%r267, [%rd6+192];
	xor.b32  	%r328, %r328, %r267;
	ld.global.u32 	%r268, [%rd6+196];
	xor.b32  	%r327, %r327, %r268;
$L__BB0_27:
	and.b32  	%r270, %r197, 1024;
	setp.eq.s32 	%p15, %r270, 0;
	@%p15 bra 	$L__BB0_29;
	ld.global.u32 	%r271, [%rd6+200];
	xor.b32  	%r331, %r331, %r271;
	ld.global.u32 	%r272, [%rd6+204];
	xor.b32  	%r330, %r330, %r272;
	ld.global.u32 	%r273, [%rd6+208];
	xor.b32  	%r329, %r329, %r273;
	ld.global.u32 	%r274, [%rd6+212];
	xor.b32  	%r328, %r328, %r274;
	ld.global.u32 	%r275, [%rd6+216];
	xor.b32  	%r327, %r327, %r275;
$L__BB0_29:
	and.b32  	%r277, %r197, 2048;
	setp.eq.s32 	%p16, %r277, 0;
	@%p16 bra 	$L__BB0_31;
	ld.global.u32 	%r278, [%rd6+220];
	xor.b32  	%r331, %r331, %r278;
	ld.global.u32 	%r279, [%rd6+224];
	xor.b32  	%r330, %r330, %r279;
	ld.global.u32 	%r280, [%rd6+228];
	xor.b32  	%r329, %r329, %r280;
	ld.global.u32 	%r281, [%rd6+232];
	xor.b32  	%r328, %r328, %r281;
	ld.global.u32 	%r282, [%rd6+236];
	xor.b32  	%r327, %r327, %r282;
$L__BB0_31:
	and.b32  	%r284, %r197, 4096;
	setp.eq.s32 	%p17, %r284, 0;
	@%p17 bra 	$L__BB0_33;
	ld.global.u32 	%r285, [%rd6+240];
	xor.b32  	%r331, %r331, %r285;
	ld.global.u32 	%r286, [%rd6+244];
	xor.b32  	%r330, %r330, %r286;
	ld.global.u32 	%r287, [%rd6+248];
	xor.b32  	%r329, %r329, %r287;
	ld.global.u32 	%r288, [%rd6+252];
	xor.b32  	%r328, %r328, %r288;
	ld.global.u32 	%r289, [%rd6+256];
	xor.b32  	%r327, %r327, %r289;
$L__BB0_33:
	and.b32  	%r291, %r197, 8192;
	setp.eq.s32 	%p18, %r291, 0;
	@%p18 bra 	$L__BB0_35;
	ld.global.u32 	%r292, [%rd6+260];
	xor.b32  	%r331, %r331, %r292;
	ld.global.u32 	%r293, [%rd6+264];
	xor.b32  	%r330, %r330, %r293;
	ld.global.u32 	%r294, [%rd6+268];
	xor.b32  	%r329, %r329, %r294;
	ld.global.u32 	%r295, [%rd6+272];
	xor.b32  	%r328, %r328, %r295;
	ld.global.u32 	%r296, [%rd6+276];
	xor.b32  	%r327, %r327, %r296;
$L__BB0_35:
	and.b32  	%r298, %r197, 16384;
	setp.eq.s32 	%p19, %r298, 0;
	@%p19 bra 	$L__BB0_37;
	ld.global.u32 	%r299, [%rd6+280];
	xor.b32  	%r331, %r331, %r299;
	ld.global.u32 	%r300, [%rd6+284];
	xor.b32  	%r330, %r330, %r300;
	ld.global.u32 	%r301, [%rd6+288];
	xor.b32  	%r329, %r329, %r301;
	ld.global.u32 	%r302, [%rd6+292];
	xor.b32  	%r328, %r328, %r302;
	ld.global.u32 	%r303, [%rd6+296];
	xor.b32  	%r327, %r327, %r303;
$L__BB0_37:
	and.b32  	%r305, %r197, 32768;
	setp.eq.s32 	%p20, %r305, 0;
	@%p20 bra 	$L__BB0_39;
	ld.global.u32 	%r306, [%rd6+300];
	xor.b32  	%r331, %r331, %r306;
	ld.global.u32 	%r307, [%rd6+304];
	xor.b32  	%r330, %r330, %r307;
	ld.global.u32 	%r308, [%rd6+308];
	xor.b32  	%r329, %r329, %r308;
	ld.global.u32 	%r309, [%rd6+312];
	xor.b32  	%r328, %r328, %r309;
	ld.global.u32 	%r310, [%rd6+316];
	xor.b32  	%r327, %r327, %r310;
$L__BB0_39:
	add.s32 	%r326, %r326, 16;
	setp.ne.s32 	%p21, %r326, 32;
	@%p21 bra 	$L__BB0_7;
	mad.lo.s32 	%r311, %r320, -31, %r12;
	add.s32 	%r320, %r311, 1;
	setp.ne.s32 	%p22, %r320, 5;
	@%p22 bra 	$L__BB0_6;
	st.global.u32 	[%rd2+4], %r331;
	st.global.u32 	[%rd2+8], %r330;
	st.global.u32 	[%rd2+12], %r329;
	st.global.u32 	[%rd2+16], %r328;
	st.global.u32 	[%rd2+20], %r327;
	add.s32 	%r314, %r314, 1;
	setp.lt.u32 	%p23, %r314, %r3;
	@%p23 bra 	$L__BB0_5;
$L__BB0_42:
	shr.u64 	%rd7, %rd17, 2;
	add.s32 	%r313, %r313, 1;
	setp.gt.u64 	%p24, %rd17, 3;
	mov.u64 	%rd17, %rd7;
	@%p24 bra 	$L__BB0_3;
$L__BB0_43:
	mov.b32 	%r312, 0;
	st.global.v2.u32 	[%rd2+24], {%r312, %r312};
	st.global.u32 	[%rd2+32], %r312;
	mov.b64 	%rd16, 0;
	st.global.u64 	[%rd2+40], %rd16;
$L__BB0_44:
	ret;

}
	// .globl	_Z9vf_kerneliddPiP17curandStateXORWOW
.visible .entry _Z9vf_kerneliddPiP17curandStateXORWOW(
	.param .u32 _Z9vf_kerneliddPiP17curandStateXORWOW_param_0,
	.param .f64 _Z9vf_kerneliddPiP17curandStateXORWOW_param_1,
	.param .f64 _Z9vf_kerneliddPiP17curandStateXORWOW_param_2,
	.param .u64 .ptr .align 1 _Z9vf_kerneliddPiP17curandStateXORWOW_param_3,
	.param .u64 .ptr .align 1 _Z9vf_kerneliddPiP17curandStateXORWOW_param_4
)
{
	.reg .pred 	%p<15>;
	.reg .b32 	%r<108>;
	.reg .b32 	%f<2>;
	.reg .b64 	%rd<28>;
	.reg .b64 	%fd<98>;

	ld.param.u32 	%r18, [_Z9vf_kerneliddPiP17curandStateXORWOW_param_0];
	ld.param.f64 	%fd19, [_Z9vf_kerneliddPiP17curandStateXORWOW_param_1];
	ld.param.u64 	%rd3, [_Z9vf_kerneliddPiP17curandStateXORWOW_param_4];
	mov.u32 	%r19, %ctaid.x;
	mov.u32 	%r20, %ntid.x;
	mov.u32 	%r21, %tid.x;
	mad.lo.s32 	%r1, %r19, %r20, %r21;
	setp.ge.s32 	%p1, %r1, %r18;
	@%p1 bra 	$L__BB1_15;
	cvta.to.global.u64 	%rd4, %rd3;
	mul.wide.s32 	%rd5, %r1, 48;
	add.s64 	%rd1, %rd4, %rd5;
	ld.global.v2.u32 	{%r22, %r23}, [%rd1];
	ld.global.v2.u32 	{%r24, %r25}, [%rd1+8];
	ld.global.v2.u32 	{%r26, %r27}, [%rd1+16];
	ld.global.v2.u32 	{%r2, %r3}, [%rd1+24];
	ld.global.f32 	%f1, [%rd1+32];
	ld.global.f64 	%fd1, [%rd1+40];
	shr.u32 	%r28, %r23, 2;
	xor.b32  	%r29, %r28, %r23;
	shl.b32 	%r30, %r27, 4;
	shl.b32 	%r31, %r29, 1;
	xor.b32  	%r32, %r30, %r31;
	xor.b32  	%r33, %r32, %r27;
	xor.b32  	%r34, %r33, %r29;
	add.s32 	%r35, %r22, %r34;
	add.s32 	%r36, %r35, 362437;
	shr.u32 	%r37, %r24, 2;
	xor.b32  	%r38, %r37, %r24;
	shl.b32 	%r39, %r34, 4;
	shl.b32 	%r40, %r38, 1;
	xor.b32  	%r41, %r40, %r39;
	xor.b32  	%r42, %r41, %r38;
	xor.b32  	%r43, %r42, %r34;
	add.s32 	%r44, %r22, %r43;
	add.s32 	%r45, %r44, 724874;
	cvt.u64.u32 	%rd6, %r36;
	mul.wide.u32 	%rd7, %r45, 2097152;
	xor.b64  	%rd8, %rd7, %rd6;
	cvt.rn.f64.u64 	%fd21, %rd8;
	fma.rn.f64 	%fd22, %fd21, 0d3CA0000000000000, 0d3C90000000000000;
	shr.u32 	%r46, %r25, 2;
	xor.b32  	%r47, %r46, %r25;
	shl.b32 	%r48, %r43, 4;
	shl.b32 	%r49, %r47, 1;
	xor.b32  	%r50, %r49, %r48;
	xor.b32  	%r51, %r50, %r47;
	xor.b32  	%r52, %r51, %r43;
	add.s32 	%r53, %r22, %r52;
	add.s32 	%r54, %r53, 1087311;
	shr.u32 	%r55, %r26, 2;
	xor.b32  	%r56, %r55, %r26;
	shl.b32 	%r57, %r52, 4;
	shl.b32 	%r58, %r56, 1;
	xor.b32  	%r59, %r58, %r57;
	xor.b32  	%r60, %r59, %r56;
	xor.b32  	%r4, %r60, %r52;
	add.s32 	%r61, %r22, %r4;
	add.s32 	%r62, %r61, 1449748;
	cvt.u64.u32 	%rd9, %r54;
	mul.wide.u32 	%rd10, %r62, 2097152;
	xor.b64  	%rd11, %rd10, %rd9;
	cvt.rn.f64.u64 	%fd23, %rd11;
	fma.rn.f64 	%fd24, %fd23, 0d3CA0000000000000, 0d3C90000000000000;
	add.f64 	%fd25, %fd22, 0dBFE0000000000000;
	mul.f64 	%fd2, %fd19, %fd25;
	add.f64 	%fd3, %fd24, 0dBFE0000000000000;
	shr.u32 	%r63, %r27, 2;
	xor.b32  	%r64, %r63, %r27;
	shl.b32 	%r65, %r4, 4;
	shl.b32 	%r66, %r64, 1;
	xor.b32  	%r67, %r66, %r65;
	xor.b32  	%r68, %r67, %r64;
	xor.b32  	%r5, %r68, %r4;
	add.s32 	%r69, %r22, %r5;
	add.s32 	%r70, %r69, 1812185;
	shr.u32 	%r71, %r34, 2;
	xor.b32  	%r72, %r71, %r34;
	shl.b32 	%r73, %r5, 4;
	shl.b32 	%r74, %r72, 1;
	xor.b32  	%r75, %r74, %r73;
	xor.b32  	%r76, %r75, %r72;
	xor.b32  	%r6, %r76, %r5;
	add.s32 	%r77, %r22, %r6;
	add.s32 	%r78, %r77, 2174622;
	cvt.u64.u32 	%rd12, %r70;
	mul.wide.u32 	%rd13, %r78, 2097152;
	xor.b64  	%rd14, %rd13, %rd12;
	cvt.rn.f64.u64 	%fd26, %rd14;
	fma.rn.f64 	%fd27, %fd26, 0d3CA0000000000000, 0d3C90000000000000;
	shr.u32 	%r79, %r43, 2;
	xor.b32  	%r80, %r79, %r43;
	shl.b32 	%r81, %r6, 4;
	shl.b32 	%r82, %r80, 1;
	xor.b32  	%r83, %r82, %r81;
	xor.b32  	%r84, %r83, %r80;
	xor.b32  	%r7, %r84, %r6;
	add.s32 	%r85, %r22, %r7;
	add.s32 	%r86, %r85, 2537059;
	shr.u32 	%r87, %r52, 2;
	xor.b32  	%r88, %r87, %r52;
	shl.b32 	%r89, %r7, 4;
	shl.b32 	%r90, %r88, 1;
	xor.b32  	%r91, %r90, %r89;
	xor.b32  	%r92, %r91, %r88;
	xor.b32  	%r8, %r92, %r7;
	add.s32 	%r9, %r22, 2899496;
	add.s32 	%r93, %r8, %r9;
	cvt.u64.u32 	%rd15, %r86;
	mul.wide.u32 	%rd16, %r93, 2097152;
	xor.b64  	%rd17, %rd16, %rd15;
	cvt.rn.f64.u64 	%fd28, %rd17;
	fma.rn.f64 	%fd29, %fd28, 0d3CA0000000000000, 0d3C90000000000000;
	mul.f64 	%fd4, %fd27, 0d401921FB54442D18;
	mov.f64 	%fd30, 0d3FF0000000000000;
	sub.f64 	%fd5, %fd30, %fd29;
	sqrt.rn.f64 	%fd6, %fd29;
	setp.neu.f64 	%p2, %fd4, 0d7FF0000000000000;
	@%p2 bra 	$L__BB1_3;
	mov.f64 	%fd36, 0d0000000000000000;
	mov.f64 	%fd37, 0d7FF0000000000000;
	mul.rn.f64 	%fd96, %fd37, %fd36;
	mov.b32 	%r106, 1;
	bra.uni 	$L__BB1_6;
$L__BB1_3:
	mul.f64 	%fd31, %fd4, 0d3FE45F306DC9C883;
	cvt.rni.s32.f64 	%r105, %fd31;
	cvt.rn.f64.s32 	%fd32, %r105;
	fma.rn.f64 	%fd33, %fd32, 0dBFF921FB54442D18, %fd4;
	fma.rn.f64 	%fd34, %fd32, 0dBC91A62633145C00, %fd33;
	fma.rn.f64 	%fd96, %fd32, 0dB97B839A252049C0, %fd34;
	setp.ltu.f64 	%p3, %fd4, 0d41E0000000000000;
	@%p3 bra 	$L__BB1_5;
	{ // callseq 0, 0
	.param .b64 param0;
	st.param.f64 	[param0], %fd4;
	.param .align 16 .b8 retval0[16];
	call.uni (retval0), 
	__internal_trig_reduction_slowpathd, 
	(
	param0
	);
	ld.param.f64 	%fd96, [retval0];
	ld.param.b32 	%r105, [retval0+8];
	} // callseq 0
$L__BB1_5:
	add.s32 	%r106, %r105, 1;
$L__BB1_6:
	shl.b32 	%r96, %r106, 6;
	cvt.u64.u32 	%rd18, %r96;
	and.b64  	%rd19, %rd18, 64;
	mov.u64 	%rd20, __cudart_sin_cos_coeffs;
	add.s64 	%rd21, %rd20, %rd19;
	mul.rn.f64 	%fd38, %fd96, %fd96;
	and.b32  	%r97, %r106, 1;
	setp.eq.b32 	%p5, %r97, 1;
	selp.f64 	%fd39, 0dBDA8FF8320FD8164, 0d3DE5DB65F9785EBA, %p5;
	ld.global.nc.v2.f64 	{%fd40, %fd41}, [%rd21];
	fma.rn.f64 	%fd42, %fd39, %fd38, %fd40;
	fma.rn.f64 	%fd43, %fd42, %fd38, %fd41;
	ld.global.nc.v2.f64 	{%fd44, %fd45}, [%rd21+16];
	fma.rn.f64 	%fd46, %fd43, %fd38, %fd44;
	fma.rn.f64 	%fd47, %fd46, %fd38, %fd45;
	ld.global.nc.v2.f64 	{%fd48, %fd49}, [%rd21+32];
	fma.rn.f64 	%fd50, %fd47, %fd38, %fd48;
	fma.rn.f64 	%fd51, %fd50, %fd38, %fd49;
	fma.rn.f64 	%fd52, %fd51, %fd96, %fd96;
	fma.rn.f64 	%fd53, %fd51, %fd38, 0d3FF0000000000000;
	selp.f64 	%fd54, %fd53, %fd52, %p5;
	and.b32  	%r98, %r106, 2;
	setp.eq.s32 	%p6, %r98, 0;
	mov.f64 	%fd55, 0d0000000000000000;
	sub.f64 	%fd56, %fd55, %fd54;
	selp.f64 	%fd12, %fd54, %fd56, %p6;
	@%p2 bra 	$L__BB1_8;
	mov.f64 	%fd62, 0d0000000000000000;
	mov.f64 	%fd63, 0d7FF0000000000000;
	mul.rn.f64 	%fd97, %fd63, %fd62;
	mov.b32 	%r107, 0;
	bra.uni 	$L__BB1_10;
$L__BB1_8:
	mul.f64 	%fd57, %fd4, 0d3FE45F306DC9C883;
	cvt.rni.s32.f64 	%r107, %fd57;
	cvt.rn.f64.s32 	%fd58, %r107;
	fma.rn.f64 	%fd59, %fd58, 0dBFF921FB54442D18, %fd4;
	fma.rn.f64 	%fd60, %fd58, 0dBC91A62633145C00, %fd59;
	fma.rn.f64 	%fd97, %fd58, 0dB97B839A252049C0, %fd60;
	setp.ltu.f64 	%p7, %fd4, 0d41E0000000000000;
	@%p7 bra 	$L__BB1_10;
	{ // callseq 1, 0
	.param .b64 param0;
	st.param.f64 	[param0], %fd4;
	.param .align 16 .b8 retval0[16];
	call.uni (retval0), 
	__internal_trig_reduction_slowpathd, 
	(
	param0
	);
	ld.param.f64 	%fd97, [retval0];
	ld.param.b32 	%r107, [retval0+8];
	} // callseq 1
$L__BB1_10:
	shl.b32 	%r101, %r107, 6;
	cvt.u64.u32 	%rd22, %r101;
	and.b64  	%rd23, %rd22, 64;
	mov.u64 	%rd24, __cudart_sin_cos_coeffs;
	add.s64 	%rd25, %rd24, %rd23;
	mul.rn.f64 	%fd64, %fd97, %fd97;
	and.b32  	%r102, %r107, 1;
	setp.eq.b32 	%p8, %r102, 1;
	selp.f64 	%fd65, 0dBDA8FF8320FD8164, 0d3DE5DB65F9785EBA, %p8;
	ld.global.nc.v2.f64 	{%fd66, %fd67}, [%rd25];
	fma.rn.f64 	%fd68, %fd65, %fd64, %fd66;
	fma.rn.f64 	%fd69, %fd68, %fd64, %fd67;
	ld.global.nc.v2.f64 	{%fd70, %fd71}, [%rd25+16];
	fma.rn.f64 	%fd72, %fd69, %fd64, %fd70;
	fma.rn.f64 	%fd73, %fd72, %fd64, %fd71;
	ld.global.nc.v2.f64 	{%fd74, %fd75}, [%rd25+32];
	fma.rn.f64 	%fd76, %fd73, %fd64, %fd74;
	fma.rn.f64 	%fd77, %fd76, %fd64, %fd75;
	fma.rn.f64 	%fd78, %fd77, %fd97, %fd97;
	fma.rn.f64 	%fd79, %fd77, %fd64, 0d3FF0000000000000;
	selp.f64 	%fd80, %fd79, %fd78, %p8;
	and.b32  	%r103, %r107, 2;
	setp.eq.s32 	%p9, %r103, 0;
	mov.f64 	%fd81, 0d0000000000000000;
	sub.f64 	%fd82, %fd81, %fd80;
	selp.f64 	%fd83, %fd80, %fd82, %p9;
	mul.f64 	%fd17, %fd6, %fd83;
	setp.leu.f64 	%p10, %fd5, 0d0000000000000000;
	@%p10 bra 	$L__BB1_14;
	ld.param.f64 	%fd94, [_Z9vf_kerneliddPiP17curandStateXORWOW_param_2];
	sqrt.rn.f64 	%fd84, %fd5;
	div.rn.f64 	%fd18, %fd94, %fd84;
	setp.leu.f64 	%p11, %fd18, 0d0000000000000000;
	@%p11 bra 	$L__BB1_14;
	mul.f64 	%fd85, %fd6, %fd12;
	fma.rn.f64 	%fd86, %fd18, %fd85, %fd2;
	mul.f64 	%fd87, %fd18, %fd17;
	fma.rn.f64 	%fd88, %fd19, %fd3, %fd87;
	abs.f64 	%fd89, %fd86;
	mul.f64 	%fd90, %fd19, 0d3FE0000000000000;
	setp.gtu.f64 	%p12, %fd89, %fd90;
	abs.f64 	%fd92, %fd88;
	setp.gtu.f64 	%p13, %fd92, %fd90;
	or.pred  	%p14, %p12, %p13;
	@%p14 bra 	$L__BB1_14;
	ld.param.u64 	%rd27, [_Z9vf_kerneliddPiP17curandStateXORWOW_param_3];
	cvta.to.global.u64 	%rd26, %rd27;
	atom.global.add.u32 	%r104, [%rd26], 1;
$L__BB1_14:
	st.global.v2.u32 	[%rd1], {%r9, %r4};
	st.global.v2.u32 	[%rd1+8], {%r5, %r6};
	st.global.v2.u32 	[%rd1+16], {%r7, %r8};
	st.global.v2.u32 	[%rd1+24], {%r2, %r3};
	st.global.f32 	[%rd1+32], %f1;
	st.global.f64 	[%rd1+40], %fd1;
$L__BB1_15:
	ret;

}
.func  (.param .align 16 .b8 func_retval0[16]) __internal_trig_reduction_slowpathd(
	.param .b64 __internal_trig_reduction_slowpathd_param_0
)
{
	.local .align 8 .b8 	__local_depot2[40];
	.reg .b64 	%SP;
	.reg .b64 	%SPL;
	.reg .pred 	%p<10>;
	.reg .b32 	%r<47>;
	.reg .b64 	%rd<74>;
	.reg .b64 	%fd<5>;

	mov.u64 	%SPL, __local_depot2;
	ld.param.f64 	%fd4, [__internal_trig_reduction_slowpathd_param_0];
	add.u64 	%rd1, %SPL, 0;
	{
	.reg .b32 %temp; 
	mov.b64 	{%temp, %r1}, %fd4;
	}
	shr.u32 	%r2, %r1, 20;
	and.b32  	%r3, %r2, 2047;
	setp.eq.s32 	%p1, %r3, 2047;
	mov.b32 	%r46, 0;
	@%p1 bra 	$L__BB2_9;
	add.s32 	%r20, %r3, -1024;
	mov.b64 	%rd20, %fd4;
	shl.b64 	%rd2, %rd20, 11;
	shr.u32 	%r4, %r20, 6;
	sub.s32 	%r45, 15, %r4;
	sub.s32 	%r21, 19, %r4;
	setp.lt.u32 	%p2, %r20, 128;
	selp.b32 	%r6, 18, %r21, %p2;
	setp.ge.s32 	%p3, %r45, %r6;
	mov.b64 	%rd70, 0;
	@%p3 bra 	$L__BB2_4;
	add.s32 	%r23, %r6, %r4;
	neg.s32 	%r43, %r23;
	or.b64  	%rd3, %rd2, -9223372036854775808;
	mov.b64 	%rd70, 0;
	mov.b32 	%r42, 0;
	mov.u64 	%rd25, __cudart_i2opi_d;
	mov.u32 	%r44, %r45;
$L__BB2_3:
	.pragma "nounroll";
	mul.wide.s32 	%rd22, %r42, 8;
	add.s64 	%rd23, %rd1, %rd22;
	mul.wide.s32 	%rd24, %r44, 8;
	add.s64 	%rd26, %rd25, %rd24;
	ld.global.nc.u64 	%rd27, [%rd26];
	{
	.reg .u32 %r0, %r1, %r2, %r3, %alo, %ahi, %blo, %bhi, %clo, %chi;
	mov.b64 	{%alo,%ahi}, %rd27;
	mov.b64 	{%blo,%bhi}, %rd3;
	mov.b64 	{%clo,%chi}, %rd70;
	mad.lo.cc.u32 	%r0, %alo, %blo, %clo;
	madc.hi.cc.u32 	%r1, %alo, %blo, %chi;
	madc.hi.u32 	%r2, %alo, %bhi, 0;
	mad.lo.cc.u32 	%r1, %alo, %bhi, %r1;
	madc.hi.cc.u32 	%r2, %ahi, %blo, %r2;
	madc.hi.u32 	%r3, %ahi, %bhi, 0;
	mad.lo.cc.u32 	%r1, %ahi, %blo, %r1;
	madc.lo.cc.u32 	%r2, %ahi, %bhi, %r2;
	addc.u32 	%r3, %r3, 0;
	mov.b64 	%rd28, {%r0,%r1};
	mov.b64 	%rd70, {%r2,%r3};
	}
	st.local.u64 	[%rd23], %rd28;
	add.s32 	%r44, %r44, 1;
	add.s32 	%r43, %r43, 1;
	add.s32 	%r42, %r42, 1;
	setp.ne.s32 	%p4, %r43, -15;
	mov.u32 	%r45, %r6;
	@%p4 bra 	$L__BB2_3;
$L__BB2_4:
	cvt.s64.s32 	%rd29, %r45;
	cvt.u64.u32 	%rd30, %r4;
	add.s64 	%rd31, %rd30, %rd29;
	shl.b64 	%rd32, %rd31, 3;
	add.s64 	%rd33, %rd1, %rd32;
	st.local.u64 	[%rd33+-120], %rd70;
	and.b32  	%r15, %r2, 63;
	ld.local.u64 	%rd72, [%rd1+16];
	ld.local.u64 	%rd71, [%rd1+24];
	setp.eq.s32 	%p5, %r15, 0;
	@%p5 bra 	$L__BB2_6;
	shl.b64 	%rd34, %rd71, %r15;
	shr.u64 	%rd35, %rd72, 1;
	xor.b32  	%r24, %r15, 63;
	shr.u64 	%rd36, %rd35, %r24;
	or.b64  	%rd71, %rd34, %rd36;
	ld.local.u64 	%rd37, [%rd1+8];
	shl.b64 	%rd38, %rd72, %r15;
	shr.u64 	%rd39, %rd37, 1;
	shr.u64 	%rd40, %rd39, %r24;
	or.b64  	%rd72, %rd38, %rd40;
$L__BB2_6:
	and.b32  	%r25, %r1, -2147483648;
	shr.u64 	%rd41, %rd71, 62;
	cvt.u32.u64 	%r26, %rd41;
	mov.b64 	{%r27, %r28}, %rd71;
	mov.b64 	{%r29, %r30}, %rd72;
	shf.l.wrap.b32 	%r31, %r30, %r27, 2;
	shf.l.wrap.b32 	%r32, %r27, %r28, 2;
	mov.b64 	%rd42, {%r31, %r32};
	shl.b64 	%rd43, %rd72, 2;
	shr.u64 	%rd44, %rd42, 63;
	cvt.u32.u64 	%r33, %rd44;
	add.s32 	%r34, %r33, %r26;
	setp.eq.s32 	%p6, %r25, 0;
	neg.s32 	%r35, %r34;
	selp.b32 	%r46, %r34, %r35, %p6;
	setp.gt.s64 	%p7, %rd42, -1;
	mov.b64 	%rd45, 0;
	{
	.reg .u32 %r0, %r1, %r2, %r3, %a0, %a1, %a2, %a3, %b0, %b1, %b2, %b3;
	mov.b64 	{%a0,%a1}, %rd45;
	mov.b64 	{%a2,%a3}, %rd45;
	mov.b64 	{%b0,%b1}, %rd43;
	mov.b64 	{%b2,%b3}, %rd42;
	sub.cc.u32 	%r0, %a0, %b0;
	subc.cc.u32 	%r1, %a1, %b1;
	subc.cc.u32 	%r2, %a2, %b2;
	subc.u32 	%r3, %a3, %b3;
	mov.b64 	%rd46, {%r0,%r1};
	mov.b64 	%rd47, {%r2,%r3};
	}
	xor.b32  	%r36, %r25, -2147483648;
	selp.b64 	%rd73, %rd42, %rd47, %p7;
	selp.b64 	%rd14, %rd43, %rd46, %p7;
	selp.b32 	%r17, %r25, %r36, %p7;
	clz.b64 	%r37, %rd73;
	cvt.u64.u32 	%rd15, %r37;
	setp.eq.s32 	%p8, %r37, 0;
	@%p8 bra 	$L__BB2_8;
	cvt.u32.u64 	%r38, %rd15;
	and.b32  	%r39, %r38, 63;
	shl.b64 	%rd48, %rd73, %r39;
	shr.u64 	%rd49, %rd14, 1;
	not.b32 	%r40, %r38;
	and.b32  	%r41, %r40, 63;
	shr.u64 	%rd50, %rd49, %r41;
	or.b64  	%rd73, %rd48, %rd50;
$L__BB2_8:
	mov.b64 	%rd51, -3958705157555305931;
	{
	.reg .u32 %r0, %r1, %r2, %r3, %alo, %ahi, %blo, %bhi;
	mov.b64 	{%alo,%ahi}, %rd73;
	mov.b64 	{%blo,%bhi}, %rd51;
	mul.lo.u32 	%r0, %alo, %blo;
	mul.hi.u32 	%r1, %alo, %blo;
	mad.lo.cc.u32 	%r1, %alo, %bhi, %r1;
	madc.hi.u32 	%r2, %alo, %bhi, 0;
	mad.lo.cc.u32 	%r1, %ahi, %blo, %r1;
	madc.hi.cc.u32 	%r2, %ahi, %blo, %r2;
	madc.hi.u32 	%r3, %ahi, %bhi, 0;
	mad.lo.cc.u32 	%r2, %ahi, %bhi, %r2;
	addc.u32 	%r3, %r3, 0;
	mov.b64 	%rd52, {%r0,%r1};
	mov.b64 	%rd53, {%r2,%r3};
	}
	setp.gt.s64 	%p9, %rd53, 0;
	{
	.reg .u32 %r0, %r1, %r2, %r3, %a0, %a1, %a2, %a3, %b0, %b1, %b2, %b3;
	mov.b64 	{%a0,%a1}, %rd52;
	mov.b64 	{%a2,%a3}, %rd53;
	mov.b64 	{%b0,%b1}, %rd52;
	mov.b64 	{%b2,%b3}, %rd53;
	add.cc.u32 	%r0, %a0, %b0;
	addc.cc.u32 	%r1, %a1, %b1;
	addc.cc.u32 	%r2, %a2, %b2;
	addc.u32 	%r3, %a3, %b3;
	mov.b64 	%rd54, {%r0,%r1};
	mov.b64 	%rd55, {%r2,%r3};
	}
	selp.b64 	%rd56, %rd55, %rd53, %p9;
	selp.s64 	%rd57, -1, 0, %p9;
	sub.s64 	%rd58, %rd57, %rd15;
	cvt.u64.u32 	%rd59, %r17;
	shl.b64 	%rd60, %rd59, 32;
	add.s64 	%rd61, %rd56, 1;
	shr.u64 	%rd62, %rd61, 10;
	add.s64 	%rd63, %rd62, 1;
	shr.u64 	%rd64, %rd63, 1;
	shl.b64 	%rd65, %rd58, 52;
	add.s64 	%rd66, %rd65, %rd64;
	add.s64 	%rd67, %rd66, 4602678819172646912;
	or.b64  	%rd68, %rd67, %rd60;
	mov.b64 	%fd4, %rd68;
$L__BB2_9:
	st.param.f64 	[func_retval0], %fd4;
	st.param.b32 	[func_retval0+8], %r46;
	ret;

}


// ===== COMPILED SASS (sm_100) =====

	.target	sm_100

	.elftype	@"ET_EXEC"


//--------------------- .note.nv.tkinfo           --------------------------
	.section	.note.nv.tkinfo,"",@"SHT_NOTE"
	.sectionflags	@"SHF_NOTE_NV_TKINFO"
	.tkinfo
        /*0018*/ 	.word	0x00000002
        /*0030*/ 	.string	""
        /*0030*/ 	.string	"ptxas"
        /*0030*/ 	.string	"Cuda compilation tools, release 13.0, V13.0.88"
        /*0030*/ 	.string	"Build cuda_13.0.r13.0/compiler.36424714_0"
        /*0030*/ 	.string	"-arch sm_100 -m 64 "



//--------------------- .note.nv.cuinfo           --------------------------
	.section	.note.nv.cuinfo,"",@"SHT_NOTE"
	.sectionflags	@"SHF_NOTE_NV_CUINFO"
        /*0018*/ 	.short	0x0002
        /*001a*/ 	.short	0x0064
        /*001c*/ 	.short	0x0082
	.zero		2


//--------------------- .nv.info                  --------------------------
	.section	.nv.info,"",@"SHT_CUDA_INFO"
	.align	4


	//----- nvinfo : EIATTR_REGCOUNT
	.align		4
        /*0000*/ 	.byte	0x04, 0x2f
        /*0002*/ 	.short	(.L_12 - .L_11)
	.align		4
.L_11:
        /*0004*/ 	.word	index@(_Z15init_rng_statesP17curandStateXORWOWi)
        /*0008*/ 	.word	0x0000001f


	//----- nvinfo : EIATTR_FRAME_SIZE
	.align		4
.L_12:
        /*000c*/ 	.byte	0x04, 0x11
        /*000e*/ 	.short	(.L_14 - .L_13)
	.align		4
.L_13:
        /*0010*/ 	.word	index@(_Z15init_rng_statesP17curandStateXORWOWi)
        /*0014*/ 	.word	0x00000000


	//----- nvinfo : EIATTR_REGCOUNT
	.align		4
.L_14:
        /*0018*/ 	.byte	0x04, 0x2f
        /*001a*/ 	.short	(.L_16 - .L_15)
	.align		4
.L_15:
        /*001c*/ 	.word	index@(_Z9vf_kerneliddPiP17curandStateXORWOW)
        /*0020*/ 	.word	0x00000030


	//----- nvinfo : EIATTR_FRAME_SIZE
	.align		4
.L_16:
        /*0024*/ 	.byte	0x04, 0x11
        /*0026*/ 	.short	(.L_18 - .L_17)
	.align		4
.L_17:
        /*0028*/ 	.word	index@($_Z9vf_kerneliddPiP17curandStateXORWOW$__internal_trig_reduction_slowpathd)
        /*002c*/ 	.word	0x00000028


	//----- nvinfo : EIATTR_FRAME_SIZE
	.align		4
.L_18:
        /*0030*/ 	.byte	0x04, 0x11
        /*0032*/ 	.short	(.L_20 - .L_19)
	.align		4
.L_19:
        /*0034*/ 	.word	index@($__internal_1_$__cuda_sm20_dsqrt_rn_f64_mediumpath_v1)
        /*0038*/ 	.word	0x00000028


	//----- nvinfo : EIATTR_FRAME_SIZE
	.align		4
.L_20:
        /*003c*/ 	.byte	0x04, 0x11
        /*003e*/ 	.short	(.L_22 - .L_21)
	.align		4
.L_21:
        /*0040*/ 	.word	index@($__internal_0_$__cuda_sm20_div_rn_f64_full)
        /*0044*/ 	.word	0x00000028


	//----- nvinfo : EIATTR_FRAME_SIZE
	.align		4
.L_22:
        /*0048*/ 	.byte	0x04, 0x11
        /*004a*/ 	.short	(.L_24 - .L_23)
	.align		4
.L_23:
        /*004c*/ 	.word	index@(_Z9vf_kerneliddPiP17curandStateXORWOW)
        /*0050*/ 	.word	0x00000028


	//----- nvinfo : EIATTR_MIN_STACK_SIZE
	.align		4
.L_24:
        /*0054*/ 	.byte	0x04, 0x12
        /*0056*/ 	.short	(.L_26 - .L_25)
	.align		4
.L_25:
        /*0058*/ 	.word	index@(_Z9vf_kerneliddPiP17curandStateXORWOW)
        /*005c*/ 	.word	0x00000028


	//----- nvinfo : EIATTR_MIN_STACK_SIZE
	.align		4
.L_26:
        /*0060*/ 	.byte	0x04, 0x12
        /*0062*/ 	.short	(.L_28 - .L_27)
	.align		4
.L_27:
        /*0064*/ 	.word	index@(_Z15init_rng_statesP17curandStateXORWOWi)
        /*0068*/ 	.word	0x00000000
.L_28:


//--------------------- .nv.compat                --------------------------
	.section	.nv.compat,"",@"SHT_CUDA_COMPAT_INFO"
	.align	4
        /*0000*/ 	.byte	0x02, 0x09, 0x00, 0x00, 0x02, 0x02, 0x01, 0x00, 0x02, 0x05, 0x05, 0x00, 0x03, 0x07, 0x01, 0x01
        /*0010*/ 	.byte	0x02, 0x03, 0x00, 0x00, 0x02, 0x06, 0x01, 0x00, 0x04, 0x0b, 0x08, 0x00, 0x01, 0x00, 0x00, 0x00
        /*0020*/ 	.byte	0x00, 0x00, 0x00, 0x00


//--------------------- .nv.info._Z9vf_kerneliddPiP17curandStateXORWOW --------------------------
	.section	.nv.info._Z9vf_kerneliddPiP17curandStateXORWOW,"",@"SHT_CUDA_INFO"
	.sectionflags	@""
	.align	4


	//----- nvinfo : EIATTR_CUDA_API_VERSION
	.align		4
        /*0000*/ 	.byte	0x04, 0x37
        /*0002*/ 	.short	(.L_30 - .L_29)
.L_29:
        /*0004*/ 	.word	0x00000082


	//----- nvinfo : EIATTR_KPARAM_INFO
	.align		4
.L_30:
        /*0008*/ 	.byte	0x04, 0x17
        /*000a*/ 	.short	(.L_32 - .L_31)
.L_31:
        /*000c*/ 	.word	0x00000000
        /*0010*/ 	.short	0x0004
        /*0012*/ 	.short	0x0020
        /*0014*/ 	.byte	0x00, 0xf5, 0x21, 0x00


	//----- nvinfo : EIATTR_KPARAM_INFO
	.align		4
.L_32:
        /*0018*/ 	.byte	0x04, 0x17
        /*001a*/ 	.short	(.L_34 - .L_33)
.L_33:
        /*001c*/ 	.word	0x00000000
        /*0020*/ 	.short	0x0003
        /*0022*/ 	.short	0x0018
        /*0024*/ 	.byte	0x00, 0xf5, 0x21, 0x00


	//----- nvinfo : EIATTR_KPARAM_INFO
	.align		4
.L_34:
        /*0028*/ 	.byte	0x04, 0x17
        /*002a*/ 	.short	(.L_36 - .L_35)
.L_35:
        /*002c*/ 	.word	0x00000000
        /*0030*/ 	.short	0x0002
        /*0032*/ 	.short	0x0010
        /*0034*/ 	.byte	0x00, 0xf0, 0x21, 0x00


	//----- nvinfo : EIATTR_KPARAM_INFO
	.align		4
.L_36:
        /*0038*/ 	.byte	0x04, 0x17
        /*003a*/ 	.short	(.L_38 - .L_37)
.L_37:
        /*003c*/ 	.word	0x00000000
        /*0040*/ 	.short	0x0001
        /*0042*/ 	.short	0x0008
        /*0044*/ 	.byte	0x00, 0xf0, 0x21, 0x00


	//----- nvinfo : EIATTR_KPARAM_INFO
	.align		4
.L_38:
        /*0048*/ 	.byte	0x04, 0x17
        /*004a*/ 	.short	(.L_40 - .L_39)
.L_39:
        /*004c*/ 	.word	0x00000000
        /*0050*/ 	.short	0x0000
        /*0052*/ 	.short	0x0000
        /*0054*/ 	.byte	0x00, 0xf0, 0x11, 0x00


	//----- nvinfo : EIATTR_SPARSE_MMA_MASK
	.align		4
.L_40:
        /*0058*/ 	.byte	0x03, 0x50
        /*005a*/ 	.short	0x0000


	//----- nvinfo : EIATTR_MAXREG_COUNT
	.align		4
        /*005c*/ 	.byte	0x03, 0x1b
        /*005e*/ 	.short	0x00ff


	//----- nvinfo : EIATTR_MERCURY_ISA_VERSION
	.align		4
        /*0060*/ 	.byte	0x03, 0x5f
        /*0062*/ 	.short	0x0101


	//----- nvinfo : EIATTR_INT_WARP_WIDE_INSTR_OFFSETS
	.align		4
        /*0064*/ 	.byte	0x04, 0x31
        /*0066*/ 	.short	(.L_42 - .L_41)


	//   ....[0]....
.L_41:
        /*0068*/ 	.word	0x000013e0


	//----- nvinfo : EIATTR_VRC_CTA_INIT_COUNT
	.align		4
.L_42:
        /*006c*/ 	.byte	0x02, 0x4a
	.zero		1
	.zero		1


	//----- nvinfo : EIATTR_EXIT_INSTR_OFFSETS
	.align		4
        /*0070*/ 	.byte	0x04, 0x1c
        /*0072*/ 	.short	(.L_44 - .L_43)


	//   ....[0]....
.L_43:
        /*0074*/ 	.word	0x00000080


	//   ....[1]....
        /*0078*/ 	.word	0x000014a0


	//----- nvinfo : EIATTR_CRS_STACK_SIZE
	.align		4
.L_44:
        /*007c*/ 	.byte	0x04, 0x1e
        /*007e*/ 	.short	(.L_46 - .L_45)
.L_45:
        /*0080*/ 	.word	0x00000000


	//----- nvinfo : EIATTR_CBANK_PARAM_SIZE
	.align		4
.L_46:
        /*0084*/ 	.byte	0x03, 0x19
        /*0086*/ 	.short	0x0028


	//----- nvinfo : EIATTR_PARAM_CBANK
	.align		4
        /*0088*/ 	.byte	0x04, 0x0a
        /*008a*/ 	.short	(.L_48 - .L_47)
	.align		4
.L_47:
        /*008c*/ 	.word	index@(.nv.constant0._Z9vf_kerneliddPiP17curandStateXORWOW)
        /*0090*/ 	.short	0x0380
        /*0092*/ 	.short	0x0028


	//----- nvinfo : EIATTR_SW_WAR
	.align		4
.L_48:
        /*0094*/ 	.byte	0x04, 0x36
        /*0096*/ 	.short	(.L_50 - .L_49)
.L_49:
        /*0098*/ 	.word	0x00000008
.L_50:


//--------------------- .nv.info._Z15init_rng_statesP17curandStateXORWOWi --------------------------
	.section	.nv.info._Z15init_rng_statesP17curandStateXORWOWi,"",@"SHT_CUDA_INFO"
	.sectionflags	@""
	.align	4


	//----- nvinfo : EIATTR_CUDA_API_VERSION
	.align		4
        /*0000*/ 	.byte	0x04, 0x37
        /*0002*/ 	.short	(.L_52 - .L_51)
.L_51:
        /*0004*/ 	.word	0x00000082


	//----- nvinfo : EIATTR_KPARAM_INFO
	.align		4
.L_52:
        /*0008*/ 	.byte	0x04, 0x17
        /*000a*/ 	.short	(.L_54 - .L_53)
.L_53:
        /*000c*/ 	.word	0x00000000
        /*0010*/ 	.short	0x0001
        /*0012*/ 	.short	0x0008
        /*0014*/ 	.byte	0x00, 0xf0, 0x11, 0x00


	//----- nvinfo : EIATTR_KPARAM_INFO
	.align		4
.L_54:
        /*0018*/ 	.byte	0x04, 0x17
        /*001a*/ 	.short	(.L_56 - .L_55)
.L_55:
        /*001c*/ 	.word	0x00000000
        /*0020*/ 	.short	0x0000
        /*0022*/ 	.short	0x0000
        /*0024*/ 	.byte	0x00, 0xf5, 0x21, 0x00


	//----- nvinfo : EIATTR_SPARSE_MMA_MASK
	.align		4
.L_56:
        /*0028*/ 	.byte	0x03, 0x50
        /*002a*/ 	.short	0x0000


	//----- nvinfo : EIATTR_MAXREG_COUNT
	.align		4
        /*002c*/ 	.byte	0x03, 0x1b
        /*002e*/ 	.short	0x00ff


	//----- nvinfo : EIATTR_MERCURY_ISA_VERSION
	.align		4
        /*0030*/ 	.byte	0x03, 0x5f
        /*0032*/ 	.short	0x0101


	//----- nvinfo : EIATTR_VRC_CTA_INIT_COUNT
	.align		4
        /*0034*/ 	.byte	0x02, 0x4a
	.zero		1
	.zero		1


	//----- nvinfo : EIATTR_EXIT_INSTR_OFFSETS
	.align		4
        /*0038*/ 	.byte	0x04, 0x1c
        /*003a*/ 	.short	(.L_58 - .L_57)


	//   ....[0]....
.L_57:
        /*003c*/ 	.word	0x00000070


	//   ....[1]....
        /*0040*/ 	.word	0x00000eb0


	//----- nvinfo : EIATTR_CRS_STACK_SIZE
	.align		4
.L_58:
        /*0044*/ 	.byte	0x04, 0x1e
        /*0046*/ 	.short	(.L_60 - .L_59)
.L_59:
        /*0048*/ 	.word	0x00000000


	//----- nvinfo : EIATTR_CBANK_PARAM_SIZE
	.align		4
.L_60:
        /*004c*/ 	.byte	0x03, 0x19
        /*004e*/ 	.short	0x000c


	//----- nvinfo : EIATTR_PARAM_CBANK
	.align		4
        /*0050*/ 	.byte	0x04, 0x0a
        /*0052*/ 	.short	(.L_62 - .L_61)
	.align		4
.L_61:
        /*0054*/ 	.word	index@(.nv.constant0._Z15init_rng_statesP17curandStateXORWOWi)
        /*0058*/ 	.short	0x0380
        /*005a*/ 	.short	0x000c


	//----- nvinfo : EIATTR_SW_WAR
	.align		4
.L_62:
        /*005c*/ 	.byte	0x04, 0x36
        /*005e*/ 	.short	(.L_64 - .L_63)
.L_63:
        /*0060*/ 	.word	0x00000008
.L_64:


//--------------------- .nv.callgraph             --------------------------
	.section	.nv.callgraph,"",@"SHT_CUDA_CALLGRAPH"
	.align	4
	.sectionentsize	8
	.align		4
        /*0000*/ 	.word	0x00000000
	.align		4
        /*0004*/ 	.word	0xffffffff
	.align		4
        /*0008*/ 	.word	0x00000000
	.align		4
        /*000c*/ 	.word	0xfffffffe
	.align		4
        /*0010*/ 	.word	0x00000000
	.align		4
        /*0014*/ 	.word	0xfffffffd
	.align		4
        /*0018*/ 	.word	0x00000000
	.align		4
        /*001c*/ 	.word	0xfffffffc


//--------------------- .nv.constant4             --------------------------
	.section	.nv.constant4,"a",@progbits
	.align	8
	.align		8
.nv.constant4:
        /*0000*/ 	.dword	precalc_xorwow_matrix
	.align		8
        /*0008*/ 	.dword	precalc_xorwow_offset_matrix
	.align		8
        /*0010*/ 	.dword	mrg32k3aM1
	.align		8
        /*0018*/ 	.dword	mrg32k3aM2
	.align		8
        /*0020*/ 	.dword	mrg32k3aM1SubSeq
	.align		8
        /*0028*/ 	.dword	mrg32k3aM2SubSeq
	.align		8
        /*0030*/ 	.dword	mrg32k3aM1Seq
	.align		8
        /*0038*/ 	.dword	mrg32k3aM2Seq
	.align		8
        /*0040*/ 	.dword	__cudart_i2opi_d
	.align		8
        /*0048*/ 	.dword	__cudart_sin_cos_coeffs


//--------------------- .nv.constant3             --------------------------
	.section	.nv.constant3,"a",@progbits
	.align	8
.nv.constant3:
	.type		__cr_lgamma_table,@object
	.size		__cr_lgamma_table,(.L_8 - __cr_lgamma_table)
__cr_lgamma_table:
        /*0000*/ 	.byte	0x00, 0x00, 0x00, 0x00, 0x00, 0x00, 0x00, 0x00, 0x00, 0x00, 0x00, 0x00, 0x00, 0x00, 0x00, 0x00
        /*0010*/ 	.byte	0xef, 0x39, 0xfa, 0xfe, 0x42, 0x2e, 0xe6, 0x3f, 0x02, 0x20, 0x2a, 0xfa, 0x0b, 0xab, 0xfc, 0x3f
        /*0020*/ 	.byte	0xf9, 0x2c, 0x92, 0x7c, 0xa7, 0x6c, 0x09, 0x40, 0xc9, 0x79, 0x44, 0x3c, 0x64, 0x26, 0x13, 0x40
        /*0030*/ 	.byte	0xca, 0x01, 0xcf, 0x3a, 0x27, 0x51, 0x1a, 0x40, 0x30, 0xcc, 0x2d, 0xf3, 0xe1, 0x0c, 0x21, 0x40
        /*0040*/ 	.byte	0x0d, 0xb7, 0xfc, 0x82, 0x8e, 0x35, 0x25, 0x40
.L_8:


//--------------------- .text._Z9vf_kerneliddPiP17curandStateXORWOW --------------------------
	.section	.text._Z9vf_kerneliddPiP17curandStateXORWOW,"ax",@progbits
	.align	128
        .global         _Z9vf_kerneliddPiP17curandStateXORWOW
        .type           _Z9vf_kerneliddPiP17curandStateXORWOW,@function
        .size           _Z9vf_kerneliddPiP17curandStateXORWOW,(.L_x_43 - _Z9vf_kerneliddPiP17curandStateXORWOW)
        .other          _Z9vf_kerneliddPiP17curandStateXORWOW,@"STO_CUDA_ENTRY STV_DEFAULT"
_Z9vf_kerneliddPiP17curandStateXORWOW:
.text._Z9vf_kerneliddPiP17curandStateXORWOW:
[----:B------:R-:W0:Y:S01]  /*0000*/  LDC R1, c[0x0][0x37c] ;  /* 0x0000df00ff017b82 */ /* 0x000e220000000800 */
[----:B------:R-:W1:Y:S07]  /*0010*/  S2R R0, SR_TID.X ;  /* 0x0000000000007919 */ /* 0x000e6e0000002100 */
[----:B------:R-:W1:Y:S01]  /*0020*/  S2UR UR4, SR_CTAID.X ;  /* 0x00000000000479c3 */ /* 0x000e620000002500 */
[----:B------:R-:W2:Y:S01]  /*0030*/  LDCU UR5, c[0x0][0x380] ;  /* 0x00007000ff0577ac */ /* 0x000ea20008000800 */
[----:B0-----:R-:W-:-:S06]  /*0040*/  VIADD R1, R1, 0xffffffd8 ;  /* 0xffffffd801017836 */ /* 0x001fcc0000000000 */
[----:B------:R-:W1:Y:S02]  /*0050*/  LDC R5, c[0x0][0x360] ;  /* 0x0000d800ff057b82 */ /* 0x000e640000000800 */
[----:B-1----:R-:W-:-:S05]  /*0060*/  IMAD R5, R5, UR4, R0 ;  /* 0x0000000405057c24 */ /* 0x002fca000f8e0200 */
[----:B--2---:R-:W-:-:S13]  /*0070*/  ISETP.GE.AND P0, PT, R5, UR5, PT ;  /* 0x0000000505007c0c */ /* 0x004fda000bf06270 */
[----:B------:R-:W-:Y:S05]  /*0080*/  @P0 EXIT ;  /* 0x000000000000094d */ /* 0x000fea0003800000 */
[----:B------:R-:W0:Y:S01]  /*0090*/  LDC.64 R2, c[0x0][0x3a0] ;  /* 0x0000e800ff027b82 */ /* 0x000e220000000a00 */
[----:B------:R-:W1:Y:S01]  /*00a0*/  LDCU.64 UR4, c[0x0][0x358] ;  /* 0x00006b00ff0477ac */ /* 0x000e620008000a00 */
[----:B------:R-:W-:Y:S02]  /*00b0*/  IMAD.MOV.U32 R32, RZ, RZ, 0x0 ;  /* 0x00000000ff207424 */ /* 0x000fe400078e00ff */
[----:B------:R-:W-:Y:S01]  /*00c0*/  IMAD.MOV.U32 R33, RZ, RZ, 0x3fd80000 ;  /* 0x3fd80000ff217424 */ /* 0x000fe200078e00ff */
[----:B------:R-:W2:Y:S01]  /*00d0*/  LDCU.64 UR6, c[0x0][0x388] ;  /* 0x00007100ff0677ac */ /* 0x000ea20008000a00 */
[----:B0-----:R-:W-:-:S05]  /*00e0*/  IMAD.WIDE R2, R5, 0x30, R2 ;  /* 0x0000003005027825 */ /* 0x001fca00078e0202 */
[----:B-1----:R-:W3:Y:S04]  /*00f0*/  LDG.E.64 R8, desc[UR4][R2.64] ;  /* 0x0000000402087981 */ /* 0x002ee8000c1e1b00 */
[----:B------:R-:W4:Y:S04]  /*0100*/  LDG.E.64 R4, desc[UR4][R2.64+0x10] ;  /* 0x0000100402047981 */ /* 0x000f28000c1e1b00 */
[----:B------:R-:W2:Y:S04]  /*0110*/  LDG.E.64 R6, desc[UR4][R2.64+0x8] ;  /* 0x0000080402067981 */ /* 0x000ea8000c1e1b00 */
[----:B------:R0:W5:Y:S04]  /*0120*/  LDG.E R35, desc[UR4][R2.64+0x20] ;  /* 0x0000200402237981 */ /* 0x000168000c1e1900 */
[----:B------:R0:W5:Y:S04]  /*0130*/  LDG.E.64 R16, desc[UR4][R2.64+0x28] ;  /* 0x0000280402107981 */ /* 0x000168000c1e1b00 */
[----:B------:R0:W5:Y:S01]  /*0140*/  LDG.E.64 R18, desc[UR4][R2.64+0x18] ;  /* 0x0000180402127981 */ /* 0x000162000c1e1b00 */
[----:B------:R-:W-:Y:S01]  /*0150*/  BSSY.RECONVERGENT B0, `(.L_x_0) ;  /* 0x000006d000007945 */ /* 0x000fe20003800200 */
[----:B---3--:R-:W-:Y:S01]  /*0160*/  SHF.R.U32.HI R0, RZ, 0x2, R9 ;  /* 0x00000002ff007819 */ /* 0x008fe20000011609 */
[----:B------:R-:W-:-:S03]  /*0170*/  VIADD R22, R8, 0x2c3e28 ;  /* 0x002c3e2808167836 */ /* 0x000fc60000000000 */
[----:B------:R-:W-:Y:S01]  /*0180*/  LOP3.LUT R0, R0, R9, RZ, 0x3c, !PT ;  /* 0x0000000900007212 */ /* 0x000fe200078e3cff */
[----:B----4-:R-:W-:Y:S01]  /*0190*/  IMAD.SHL.U32 R10, R5, 0x10, RZ ;  /* 0x00000010050a7824 */ /* 0x010fe200078e00ff */
[----:B--2---:R-:W-:-:S03]  /*01a0*/  SHF.R.U32.HI R11, RZ, 0x2, R6 ;  /* 0x00000002ff0b7819 */ /* 0x004fc60000011606 */
[----:B------:R-:W-:Y:S01]  /*01b0*/  IMAD.SHL.U32 R9, R0, 0x2, RZ ;  /* 0x0000000200097824 */ /* 0x000fe200078e00ff */
[----:B------:R-:W-:-:S04]  /*01c0*/  LOP3.LUT R11, R11, R6, RZ, 0x3c, !PT ;  /* 0x000000060b0b7212 */ /* 0x000fc800078e3cff */
[----:B------:R-:W-:Y:S02]  /*01d0*/  LOP3.LUT R9, R5, R10, R9, 0x96, !PT ;  /* 0x0000000a05097212 */ /* 0x000fe400078e9609 */
[----:B------:R-:W-:Y:S01]  /*01e0*/  SHF.R.U32.HI R10, RZ, 0x2, R7 ;  /* 0x00000002ff0a7819 */ /* 0x000fe20000011607 */
[----:B------:R-:W-:Y:S01]  /*01f0*/  IMAD.SHL.U32 R6, R11, 0x2, RZ ;  /* 0x000000020b067824 */ /* 0x000fe200078e00ff */
[----:B------:R-:W-:Y:S02]  /*0200*/  LOP3.LUT R9, R9, R0, RZ, 0x3c, !PT ;  /* 0x0000000009097212 */ /* 0x000fe400078e3cff */
[----:B------:R-:W-:-:S03]  /*0210*/  LOP3.LUT R10, R10, R7, RZ, 0x3c, !PT ;  /* 0x000000070a0a7212 */ /* 0x000fc600078e3cff */
[----:B------:R-:W-:-:S05]  /*0220*/  IMAD.SHL.U32 R0, R9, 0x10, RZ ;  /* 0x0000001009007824 */ /* 0x000fca00078e00ff */
[----:B------:R-:W-:Y:S02]  /*0230*/  LOP3.LUT R0, R11, R6, R0, 0x96, !PT ;  /* 0x000000060b007212 */ /* 0x000fe400078e9600 */
[----:B------:R-:W-:Y:S02]  /*0240*/  SHF.R.U32.HI R11, RZ, 0x2, R4 ;  /* 0x00000002ff0b7819 */ /* 0x000fe40000011604 */
[----:B------:R-:W-:Y:S01]  /*0250*/  LOP3.LUT R15, R0, R9, RZ, 0x3c, !PT ;  /* 0x00000009000f7212 */ /* 0x000fe200078e3cff */
[----:B------:R-:W-:Y:S01]  /*0260*/  IMAD.SHL.U32 R0, R10, 0x2, RZ ;  /* 0x000000020a007824 */ /* 0x000fe200078e00ff */
[----:B------:R-:W-:Y:S02]  /*0270*/  LOP3.LUT R11, R11, R4, RZ, 0x3c, !PT ;  /* 0x000000040b0b7212 */ /* 0x000fe400078e3cff */
[----:B------:R-:W-:Y:S01]  /*0280*/  SHF.R.U32.HI R6, RZ, 0x2, R5 ;  /* 0x00000002ff067819 */ /* 0x000fe20000011605 */
[----:B------:R-:W-:Y:S01]  /*0290*/  IMAD.SHL.U32 R7, R15, 0x10, RZ ;  /* 0x000000100f077824 */ /* 0x000fe200078e00ff */
[----:B------:R-:W-:Y:S01]  /*02a0*/  IADD3 R26, PT, PT, R8, 0xb0f8a, R15 ;  /* 0x000b0f8a081a7810 */ /* 0x000fe20007ffe00f */
[----:B------:R-:W-:Y:S01]  /*02b0*/  IMAD.SHL.U32 R4, R11, 0x2, RZ ;  /* 0x000000020b047824 */ /* 0x000fe200078e00ff */
[----:B------:R-:W-:-:S02]  /*02c0*/  LOP3.LUT R6, R6, R5, RZ, 0x3c, !PT ;  /* 0x0000000506067212 */ /* 0x000fc400078e3cff */
[----:B------:R-:W-:Y:S01]  /*02d0*/  LOP3.LUT R0, R10, R0, R7, 0x96, !PT ;  /* 0x000000000a007212 */ /* 0x000fe200078e9607 */
[----:B------:R-:W-:Y:S02]  /*02e0*/  IMAD.MOV.U32 R7, RZ, RZ, 0x3ca00000 ;  /* 0x3ca00000ff077424 */ /* 0x000fe400078e00ff */
[----:B------:R-:W-:Y:S01]  /*02f0*/  IMAD.WIDE.U32 R26, R26, 0x200000, RZ ;  /* 0x002000001a1a7825 */ /* 0x000fe200078e00ff */
[----:B------:R-:W-:-:S04]  /*0300*/  LOP3.LUT R13, R0, R15, RZ, 0x3c, !PT ;  /* 0x0000000f000d7212 */ /* 0x000fc800078e3cff */
[----:B------:R-:W-:Y:S01]  /*0310*/  IADD3 R37, PT, PT, R8, 0x10974f, R13 ;  /* 0x0010974f08257810 */ /* 0x000fe20007ffe00d */
[----:B------:R-:W-:-:S05]  /*0320*/  IMAD.SHL.U32 R0, R13, 0x10, RZ ;  /* 0x000000100d007824 */ /* 0x000fca00078e00ff */
[----:B------:R-:W-:Y:S02]  /*0330*/  LOP3.LUT R0, R11, R4, R0, 0x96, !PT ;  /* 0x000000040b007212 */ /* 0x000fe400078e9600 */
[--C-:B------:R-:W-:Y:S02]  /*0340*/  SHF.R.U32.HI R4, RZ, 0x2, R9.reuse ;  /* 0x00000002ff047819 */ /* 0x100fe40000011609 */
[----:B------:R-:W-:Y:S01]  /*0350*/  LOP3.LUT R23, R0, R13, RZ, 0x3c, !PT ;  /* 0x0000000d00177212 */ /* 0x000fe200078e3cff */
[----:B------:R-:W-:Y:S01]  /*0360*/  IMAD.SHL.U32 R0, R6, 0x2, RZ ;  /* 0x0000000206007824 */ /* 0x000fe200078e00ff */
[----:B------:R-:W-:Y:S02]  /*0370*/  LOP3.LUT R4, R4, R9, RZ, 0x3c, !PT ;  /* 0x0000000904047212 */ /* 0x000fe400078e3cff */
[C---:B------:R-:W-:Y:S01]  /*0380*/  IADD3 R9, PT, PT, R8.reuse, 0x587c5, R9 ;  /* 0x000587c508097810 */ /* 0x040fe20007ffe009 */
[----:B------:R-:W-:Y:S01]  /*0390*/  IMAD.SHL.U32 R5, R23, 0x10, RZ ;  /* 0x0000001017057824 */ /* 0x000fe200078e00ff */
[----:B------:R-:W-:-:S02]  /*03a0*/  IADD3 R14, PT, PT, R8, 0x161f14, R23 ;  /* 0x00161f14080e7810 */ /* 0x000fc40007ffe017 */
[----:B------:R-:W-:Y:S02]  /*03b0*/  LOP3.LUT R12, R26, R9, RZ, 0x3c, !PT ;  /* 0x000000091a0c7212 */ /* 0x000fe400078e3cff */
[----:B------:R-:W-:Y:S02]  /*03c0*/  LOP3.LUT R0, R6, R0, R5, 0x96, !PT ;  /* 0x0000000006007212 */ /* 0x000fe400078e9605 */
[----:B------:R-:W-:Y:S02]  /*03d0*/  SHF.R.U32.HI R6, RZ, 0x2, R15 ;  /* 0x00000002ff067819 */ /* 0x000fe4000001160f */
[----:B------:R-:W-:Y:S01]  /*03e0*/  LOP3.LUT R20, R0, R23, RZ, 0x3c, !PT ;  /* 0x0000001700147212 */ /* 0x000fe200078e3cff */
[----:B------:R-:W-:Y:S01]  /*03f0*/  IMAD.SHL.U32 R0, R4, 0x2, RZ ;  /* 0x0000000204007824 */ /* 0x000fe200078e00ff */
[----:B------:R-:W-:Y:S01]  /*0400*/  LOP3.LUT R6, R6, R15, RZ, 0x3c, !PT ;  /* 0x0000000f06067212 */ /* 0x000fe200078e3cff */
[----:B------:R-:W-:Y:S01]  /*0410*/  IMAD.WIDE.U32 R14, R14, 0x200000, RZ ;  /* 0x002000000e0e7825 */ /* 0x000fe200078e00ff */
[----:B------:R-:W-:-:S03]  /*0420*/  IADD3 R39, PT, PT, R8, 0x1ba6d9, R20 ;  /* 0x001ba6d908277810 */ /* 0x000fc60007ffe014 */
[----:B------:R-:W-:Y:S01]  /*0430*/  IMAD.SHL.U32 R5, R20, 0x10, RZ ;  /* 0x0000001014057824 */ /* 0x000fe200078e00ff */
[----:B------:R-:W-:Y:S01]  /*0440*/  LOP3.LUT R36, R14, R37, RZ, 0x3c, !PT ;  /* 0x000000250e247212 */ /* 0x000fe200078e3cff */
[----:B------:R-:W-:-:S03]  /*0450*/  IMAD.MOV.U32 R37, RZ, RZ, R15 ;  /* 0x000000ffff257224 */ /* 0x000fc600078e000f */
[----:B------:R-:W-:Y:S01]  /*0460*/  LOP3.LUT R5, R4, R0, R5, 0x96, !PT ;  /* 0x0000000004057212 */ /* 0x000fe200078e9605 */
[----:B------:R-:W-:Y:S01]  /*0470*/  IMAD.SHL.U32 R0, R6, 0x2, RZ ;  /* 0x0000000206007824 */ /* 0x000fe200078e00ff */
[----:B------:R-:W-:Y:S02]  /*0480*/  SHF.R.U32.HI R4, RZ, 0x2, R13 ;  /* 0x00000002ff047819 */ /* 0x000fe4000001160d */
[----:B------:R-:W-:Y:S02]  /*0490*/  LOP3.LUT R21, R5, R20, RZ, 0x3c, !PT ;  /* 0x0000001405157212 */ /* 0x000fe400078e3cff */
[----:B------:R-:W-:Y:S01]  /*04a0*/  LOP3.LUT R4, R4, R13, RZ, 0x3c, !PT ;  /* 0x0000000d04047212 */ /* 0x000fe200078e3cff */
[----:B------:R-:W-:Y:S01]  /*04b0*/  IMAD.MOV.U32 R13, RZ, RZ, R27 ;  /* 0x000000ffff0d7224 */ /* 0x000fe200078e001b */
[----:B------:R-:W-:Y:S01]  /*04c0*/  IADD3 R26, PT, PT, R8, 0x212e9e, R21 ;  /* 0x00212e9e081a7810 */ /* 0x000fe20007ffe015 */
[----:B------:R-:W-:-:S04]  /*04d0*/  IMAD.SHL.U32 R5, R21, 0x10, RZ ;  /* 0x0000001015057824 */ /* 0x000fc800078e00ff */
[----:B------:R-:W1:Y:S01]  /*04e0*/  I2F.F64.U64 R12, R12 ;  /* 0x0000000c000c7312 */ /* 0x000e620000301800 */
[----:B------:R-:W-:Y:S01]  /*04f0*/  LOP3.LUT R0, R6, R0, R5, 0x96, !PT ;  /* 0x0000000006007212 */ /* 0x000fe200078e9605 */
[----:B------:R-:W-:Y:S02]  /*0500*/  IMAD.MOV.U32 R6, RZ, RZ, 0x0 ;  /* 0x00000000ff067424 */ /* 0x000fe400078e00ff */
[----:B------:R-:W-:Y:S01]  /*0510*/  IMAD.WIDE.U32 R26, R26, 0x200000, RZ ;  /* 0x002000001a1a7825 */ /* 0x000fe200078e00ff */
[----:B------:R-:W-:-:S03]  /*0520*/  LOP3.LUT R24, R0, R21, RZ, 0x3c, !PT ;  /* 0x0000001500187212 */ /* 0x000fc600078e3cff */
[----:B------:R-:W-:Y:S01]  /*0530*/  IMAD.SHL.U32 R0, R4, 0x2, RZ ;  /* 0x0000000204007824 */ /* 0x000fe200078e00ff */
[----:B------:R-:W-:Y:S01]  /*0540*/  IADD3 R31, PT, PT, R8, 0x26b663, R24 ;  /* 0x0026b663081f7810 */ /* 0x000fe20007ffe018 */
[----:B------:R-:W-:Y:S01]  /*0550*/  IMAD.SHL.U32 R5, R24, 0x10, RZ ;  /* 0x0000001018057824 */ /* 0x000fe200078e00ff */
[----:B------:R-:W-:Y:S01]  /*0560*/  LOP3.LUT R38, R26, R39, RZ, 0x3c, !PT ;  /* 0x000000271a267212 */ /* 0x000fe200078e3cff */
[----:B------:R-:W-:Y:S01]  /*0570*/  IMAD.MOV.U32 R39, RZ, RZ, R27 ;  /* 0x000000ffff277224 */ /* 0x000fe200078e001b */
[----:B------:R-:W-:Y:S02]  /*0580*/  I2F.F64.U64 R8, R36 ;  /* 0x0000002400087312 */ /* 0x000fe40000301800 */
[----:B------:R-:W-:Y:S01]  /*0590*/  LOP3.LUT R5, R4, R0, R5, 0x96, !PT ;  /* 0x0000000004057212 */ /* 0x000fe200078e9605 */
[----:B-1----:R-:W-:-:S03]  /*05a0*/  DFMA R14, R12, R6, 5.5511151231257827021e-17 ;  /* 0x3c9000000c0e742b */ /* 0x002fc60000000006 */
[----:B------:R-:W-:-:S05]  /*05b0*/  LOP3.LUT R25, R5, R24, RZ, 0x3c, !PT ;  /* 0x0000001805197212 */ /* 0x000fca00078e3cff */
[----:B------:R-:W-:Y:S01]  /*05c0*/  IMAD.IADD R4, R25, 0x1, R22 ;  /* 0x0000000119047824 */ /* 0x000fe200078e0216 */
[----:B------:R-:W-:-:S03]  /*05d0*/  DADD R26, R14, -0.5 ;  /* 0xbfe000000e1a7429 */ /* 0x000fc60000000000 */
[----:B------:R-:W-:-:S03]  /*05e0*/  IMAD.WIDE.U32 R4, R4, 0x200000, RZ ;  /* 0x0020000004047825 */ /* 0x000fc600078e00ff */
[----:B------:R-:W-:Y:S01]  /*05f0*/  LOP3.LUT R30, R4, R31, RZ, 0x3c, !PT ;  /* 0x0000001f041e7212 */ /* 0x000fe200078e3cff */
[----:B------:R-:W-:Y:S01]  /*0600*/  IMAD.MOV.U32 R31, RZ, RZ, R5 ;  /* 0x000000ffff1f7224 */ /* 0x000fe200078e0005 */
[----:B------:R-:W-:Y:S01]  /*0610*/  DMUL R26, R26, UR6 ;  /* 0x000000061a1a7c28 */ /* 0x000fe20008000000 */
[----:B------:R-:W-:Y:S01]  /*0620*/  UMOV UR6, 0x54442d18 ;  /* 0x54442d1800067882 */ /* 0x000fe20000000000 */
[----:B------:R-:W-:Y:S01]  /*0630*/  UMOV UR7, 0x401921fb ;  /* 0x401921fb00077882 */ /* 0x000fe20000000000 */
[----:B------:R-:W1:Y:S08]  /*0640*/  I2F.F64.U64 R4, R30 ;  /* 0x0000001e00047312 */ /* 0x000e700000301800 */
[----:B------:R-:W2:Y:S01]  /*0650*/  I2F.F64.U64 R30, R38 ;  /* 0x00000026001e7312 */ /* 0x000ea20000301800 */
[----:B-1----:R-:W-:-:S07]  /*0660*/  DFMA R4, R4, R6, 5.5511151231257827021e-17 ;  /* 0x3c9000000404742b */ /* 0x002fce0000000006 */
[----:B------:R-:W1:Y:S01]  /*0670*/  MUFU.RSQ64H R11, R5 ;  /* 0x00000005000b7308 */ /* 0x000e620000001c00 */
[----:B--2---:R-:W-:Y:S02]  /*0680*/  DFMA R30, R30, R6, 5.5511151231257827021e-17 ;  /* 0x3c9000001e1e742b */ /* 0x004fe40000000006 */
[----:B------:R-:W-:-:S05]  /*0690*/  VIADD R10, R5, 0xfcb00000 ;  /* 0xfcb00000050a7836 */ /* 0x000fca0000000000 */
[----:B------:R-:W-:Y:S01]  /*06a0*/  ISETP.GE.U32.AND P0, PT, R10, 0x7ca00000, PT ;  /* 0x7ca000000a00780c */ /* 0x000fe20003f06070 */
[----:B------:R-:W-:Y:S02]  /*06b0*/  DMUL R36, R30, UR6 ;  /* 0x000000061e247c28 */ /* 0x000fe40008000000 */
[----:B------:R-:W-:Y:S02]  /*06c0*/  DADD R30, -R4, 1 ;  /* 0x3ff00000041e7429 */ /* 0x000fe40000000100 */
[----:B-1----:R-:W-:-:S08]  /*06d0*/  DMUL R28, R10, R10 ;  /* 0x0000000a0a1c7228 */ /* 0x002fd00000000000 */
[----:B------:R-:W-:-:S08]  /*06e0*/  DFMA R28, R4, -R28, 1 ;  /* 0x3ff00000041c742b */ /* 0x000fd0000000081c */
[----:B------:R-:W-:Y:S02]  /*06f0*/  DFMA R32, R28, R32, 0.5 ;  /* 0x3fe000001c20742b */ /* 0x000fe40000000020 */
[----:B------:R-:W-:-:S08]  /*0700*/  DMUL R28, R10, R28 ;  /* 0x0000001c0a1c7228 */ /* 0x000fd00000000000 */
[----:B------:R-:W-:Y:S02]  /*0710*/  DFMA R12, R32, R28, R10 ;  /* 0x0000001c200c722b */ /* 0x000fe4000000000a */
[----:B------:R-:W-:-:S06]  /*0720*/  DFMA R28, R8, R6, 5.5511151231257827021e-17 ;  /* 0x3c900000081c742b */ /* 0x000fcc0000000006 */
[----:B------:R-:W-:Y:S02]  /*0730*/  DMUL R14, R4, R12 ;  /* 0x0000000c040e7228 */ /* 0x000fe40000000000 */
[----:B------:R-:W-:Y:S01]  /*0740*/  VIADD R7, R13, 0xfff00000 ;  /* 0xfff000000d077836 */ /* 0x000fe20000000000 */
[----:B------:R-:W-:Y:S01]  /*0750*/  DADD R28, R28, -0.5 ;  /* 0xbfe000001c1c7429 */ /* 0x000fe20000000000 */
[----:B------:R-:W-:-:S04]  /*0760*/  IMAD.MOV.U32 R6, RZ, RZ, R12 ;  /* 0x000000ffff067224 */ /* 0x000fc800078e000c */
[----:B------:R-:W-:-:S08]  /*0770*/  DFMA R8, R14, -R14, R4 ;  /* 0x8000000e0e08722b */ /* 0x000fd00000000004 */
[----:B------:R-:W-:Y:S01]  /*0780*/  DFMA R32, R8, R6, R14 ;  /* 0x000000060820722b */ /* 0x000fe2000000000e */
[----:B0-----:R-:W-:Y:S10]  /*0790*/  @!P0 BRA `(.L_x_1) ;  /* 0x0000000000208947 */ /* 0x001ff40003800000 */
[----:B------:R-:W-:Y:S02]  /*07a0*/  IMAD.MOV.U32 R0, RZ, RZ, R12 ;  /* 0x000000ffff007224 */ /* 0x000fe400078e000c */
[----:B------:R-:W-:Y:S01]  /*07b0*/  IMAD.MOV.U32 R12, RZ, RZ, R10 ;  /* 0x000000ffff0c7224 */ /* 0x000fe200078e000a */
[----:B------:R-:W-:Y:S01]  /*07c0*/  MOV R10, 0x800 ;  /* 0x00000800000a7802 */ /* 0x000fe20000000f00 */
[----:B------:R-:W-:Y:S02]  /*07d0*/  IMAD.MOV.U32 R13, RZ, RZ, R9 ;  /* 0x000000ffff0d7224 */ /* 0x000fe400078e0009 */
[----:B------:R-:W-:-:S07]  /*07e0*/  IMAD.MOV.U32 R11, RZ, RZ, R7 ;  /* 0x000000ffff0b7224 */ /* 0x000fce00078e0007 */
[----:B-----5:R-:W-:Y:S05]  /*07f0*/  CALL.REL.NOINC `($__internal_1_$__cuda_sm20_dsqrt_rn_f64_mediumpath_v1) ;  /* 0x0000001000a47944 */ /* 0x020fea0003c00000 */
[----:B------:R-:W-:Y:S02]  /*0800*/  IMAD.MOV.U32 R32, RZ, RZ, R8 ;  /* 0x000000ffff207224 */ /* 0x000fe400078e0008 */
[----:B------:R-:W-:-:S07]  /*0810*/  IMAD.MOV.U32 R33, RZ, RZ, R9 ;  /* 0x000000ffff217224 */ /* 0x000fce00078e0009 */
.L_x_1:
[----:B------:R-:W-:Y:S05]  /*0820*/  BSYNC.RECONVERGENT B0 ;  /* 0x0000000000007941 */ /* 0x000fea0003800200 */
.L_x_0:
[----:B------:R-:W-:Y:S01]  /*0830*/  DSETP.NEU.AND P2, PT, R36, +INF , PT ;  /* 0x7ff000002400742a */ /* 0x000fe20003f4d000 */
[----:B------:R-:W-:-:S13]  /*0840*/  BSSY.RECONVERGENT B0, `(.L_x_2) ;  /* 0x000001d000007945 */ /* 0x000fda0003800200 */
[----:B------:R-:W-:Y:S01]  /*0850*/  @!P2 DMUL R38, RZ, +INF ;  /* 0x7ff00000ff26a828 */ /* 0x000fe20000000000 */
[----:B------:R-:W-:Y:S01]  /*0860*/  @!P2 IMAD.MOV.U32 R0, RZ, RZ, 0x1 ;  /* 0x00000001ff00a424 */ /* 0x000fe200078e00ff */
[----:B------:R-:W-:Y:S09]  /*0870*/  @!P2 BRA `(.L_x_3) ;  /* 0x000000000064a947 */ /* 0x000ff20003800000 */
[----:B------:R-:W-:Y:S01]  /*0880*/  UMOV UR6, 0x6dc9c883 ;  /* 0x6dc9c88300067882 */ /* 0x000fe20000000000 */
[----:B------:R-:W-:Y:S01]  /*0890*/  UMOV UR7, 0x3fe45f30 ;  /* 0x3fe45f3000077882 */ /* 0x000fe20000000000 */
[C---:B------:R-:W-:Y:S01]  /*08a0*/  DSETP.GE.AND P0, PT, R36.reuse, 2.14748364800000000000e+09, PT ;  /* 0x41e000002400742a */ /* 0x040fe20003f06000 */
[----:B------:R-:W-:Y:S01]  /*08b0*/  BSSY.RECONVERGENT B1, `(.L_x_4) ;  /* 0x0000014000017945 */ /* 0x000fe20003800200 */
[----:B------:R-:W-:Y:S01]  /*08c0*/  DMUL R4, R36, UR6 ;  /* 0x0000000624047c28 */ /* 0x000fe20008000000 */
[----:B------:R-:W-:Y:S01]  /*08d0*/  UMOV UR6, 0x54442d18 ;  /* 0x54442d1800067882 */ /* 0x000fe20000000000 */
[----:B------:R-:W-:-:S04]  /*08e0*/  UMOV UR7, 0x3ff921fb ;  /* 0x3ff921fb00077882 */ /* 0x000fc80000000000 */
[----:B------:R-:W0:Y:S08]  /*08f0*/  F2I.F64 R0, R4 ;  /* 0x0000000400007311 */ /* 0x000e300000301100 */
[----:B0-----:R-:W0:Y:S02]  /*0900*/  I2F.F64 R38, R0 ;  /* 0x0000000000267312 */ /* 0x001e240000201c00 */
[----:B0-----:R-:W-:Y:S01]  /*0910*/  DFMA R6, R38, -UR6, R36 ;  /* 0x8000000626067c2b */ /* 0x001fe20008000024 */
[----:B------:R-:W-:Y:S01]  /*0920*/  UMOV UR6, 0x33145c00 ;  /* 0x33145c0000067882 */ /* 0x000fe20000000000 */
[----:B------:R-:W-:-:S06]  /*0930*/  UMOV UR7, 0x3c91a626 ;  /* 0x3c91a62600077882 */ /* 0x000fcc0000000000 */
[----:B------:R-:W-:Y:S01]  /*0940*/  DFMA R6, R38, -UR6, R6 ;  /* 0x8000000626067c2b */ /* 0x000fe20008000006 */
[----:B------:R-:W-:Y:S01]  /*0950*/  UMOV UR6, 0x252049c0 ;  /* 0x252049c000067882 */ /* 0x000fe20000000000 */
[----:B------:R-:W-:-:S06]  /*0960*/  UMOV UR7, 0x397b839a ;  /* 0x397b839a00077882 */ /* 0x000fcc0000000000 */
[----:B------:R-:W-:Y:S01]  /*0970*/  DFMA R38, R38, -UR6, R6 ;  /* 0x8000000626267c2b */ /* 0x000fe20008000006 */
[----:B------:R-:W-:Y:S10]  /*0980*/  @!P0 BRA `(.L_x_5) ;  /* 0x0000000000188947 */ /* 0x000ff40003800000 */
[----:B------:R-:W-:Y:S01]  /*0990*/  IMAD.MOV.U32 R6, RZ, RZ, R36 ;  /* 0x000000ffff067224 */ /* 0x000fe200078e0024 */
[----:B------:R-:W-:Y:S01]  /*09a0*/  MOV R14, 0x9d0 ;  /* 0x000009d0000e7802 */ /* 0x000fe20000000f00 */
[----:B------:R-:W-:-:S07]  /*09b0*/  IMAD.MOV.U32 R12, RZ, RZ, R37 ;  /* 0x000000ffff0c7224 */ /* 0x000fce00078e0025 */
[----:B-----5:R-:W-:Y:S05]  /*09c0*/  CALL.REL.NOINC `($_Z9vf_kerneliddPiP17curandStateXORWOW$__internal_trig_reduction_slowpathd) ;  /* 0x0000001000d87944 */ /* 0x020fea0003c00000 */
[----:B------:R-:W-:Y:S02]  /*09d0*/  IMAD.MOV.U32 R38, RZ, RZ, R6 ;  /* 0x000000ffff267224 */ /* 0x000fe400078e0006 */
[----:B------:R-:W-:-:S07]  /*09e0*/  IMAD.MOV.U32 R39, RZ, RZ, R7 ;  /* 0x000000ffff277224 */ /* 0x000fce00078e0007 */
.L_x_5:
[----:B------:R-:W-:Y:S05]  /*09f0*/  BSYNC.RECONVERGENT B1 ;  /* 0x0000000000017941 */ /* 0x000fea0003800200 */
.L_x_4:
[----:B------:R-:W-:-:S07]  /*0a00*/  VIADD R0, R0, 0x1 ;  /* 0x0000000100007836 */ /* 0x000fce0000000000 */
.L_x_3:
[----:B------:R-:W-:Y:S05]  /*0a10*/  BSYNC.RECONVERGENT B0 ;  /* 0x0000000000007941 */ /* 0x000fea0003800200 */
.L_x_2:
[----:B------:R-:W0:Y:S01]  /*0a20*/  LDCU.64 UR6, c[0x4][0x48] ;  /* 0x01000900ff0677ac */ /* 0x000e220008000a00 */
[----:B------:R-:W-:-:S05]  /*0a30*/  IMAD.SHL.U32 R4, R0, 0x40, RZ ;  /* 0x0000004000047824 */ /* 0x000fca00078e00ff */
[----:B------:R-:W-:-:S04]  /*0a40*/  LOP3.LUT R4, R4, 0x40, RZ, 0xc0, !PT ;  /* 0x0000004004047812 */ /* 0x000fc800078ec0ff */
[----:B0-----:R-:W-:-:S05]  /*0a50*/  IADD3 R44, P0, PT, R4, UR6, RZ ;  /* 0x00000006042c7c10 */ /* 0x001fca000ff1e0ff */
[----:B------:R-:W-:-:S05]  /*0a60*/  IMAD.X R45, RZ, RZ, UR7, P0 ;  /* 0x00000007ff2d7e24 */ /* 0x000fca00080e06ff */
[----:B------:R-:W2:Y:S04]  /*0a70*/  LDG.E.128.CONSTANT R4, desc[UR4][R44.64] ;  /* 0x000000042c047981 */ /* 0x000ea8000c1e9d00 */
[----:B------:R-:W3:Y:S04]  /*0a80*/  LDG.E.128.CONSTANT R8, desc[UR4][R44.64+0x10] ;  /* 0x000010042c087981 */ /* 0x000ee8000c1e9d00 */
[----:B------:R-:W4:Y:S01]  /*0a90*/  LDG.E.128.CONSTANT R12, desc[UR4][R44.64+0x20] ;  /* 0x000020042c0c7981 */ /* 0x000f22000c1e9d00 */
[----:B------:R-:W-:Y:S01]  /*0aa0*/  LOP3.LUT R34, R0, 0x1, RZ, 0xc0, !PT ;  /* 0x0000000100227812 */ /* 0x000fe200078ec0ff */
[----:B------:R-:W-:Y:S01]  /*0ab0*/  IMAD.MOV.U32 R42, RZ, RZ, 0x20fd8164 ;  /* 0x20fd8164ff2a7424 */ /* 0x000fe200078e00ff */
[----:B------:R-:W-:Y:S01]  /*0ac0*/  DMUL R40, R38, R38 ;  /* 0x0000002626287228 */ /* 0x000fe20000000000 */
[----:B------:R-:W-:Y:S01]  /*0ad0*/  BSSY.RECONVERGENT B0, `(.L_x_6) ;  /* 0x000002c000007945 */ /* 0x000fe20003800200 */
[----:B------:R-:W-:Y:S01]  /*0ae0*/  ISETP.NE.U32.AND P0, PT, R34, 0x1, PT ;  /* 0x000000012200780c */ /* 0x000fe20003f05070 */
[----:B------:R-:W-:-:S03]  /*0af0*/  IMAD.MOV.U32 R34, RZ, RZ, 0x3da8ff83 ;  /* 0x3da8ff83ff227424 */ /* 0x000fc600078e00ff */
[----:B------:R-:W-:Y:S02]  /*0b00*/  FSEL R42, R42, -8.06006814911005101289e+34, !P0 ;  /* 0xf9785eba2a2a7808 */ /* 0x000fe40004000000 */
[----:B------:R-:W-:-:S06]  /*0b10*/  FSEL R43, -R34, 0.11223486810922622681, !P0 ;  /* 0x3de5db65222b7808 */ /* 0x000fcc0004000100 */
[----:B--2---:R-:W-:-:S08]  /*0b20*/  DFMA R4, R40, R42, R4 ;  /* 0x0000002a2804722b */ /* 0x004fd00000000004 */
[----:B------:R-:W-:-:S08]  /*0b30*/  DFMA R4, R40, R4, R6 ;  /* 0x000000042804722b */ /* 0x000fd00000000006 */
[----:B---3--:R-:W-:-:S08]  /*0b40*/  DFMA R4, R40, R4, R8 ;  /* 0x000000042804722b */ /* 0x008fd00000000008 */
[----:B------:R-:W-:-:S08]  /*0b50*/  DFMA R4, R40, R4, R10 ;  /* 0x000000042804722b */ /* 0x000fd0000000000a */
[----:B----4-:R-:W-:-:S08]  /*0b60*/  DFMA R4, R40, R4, R12 ;  /* 0x000000042804722b */ /* 0x010fd0000000000c */
[----:B------:R-:W-:-:S08]  /*0b70*/  DFMA R4, R40, R4, R14 ;  /* 0x000000042804722b */ /* 0x000fd0000000000e */
[----:B------:R-:W-:Y:S02]  /*0b80*/  DFMA R38, R4, R38, R38 ;  /* 0x000000260426722b */ /* 0x000fe40000000026 */
[----:B------:R-:W-:Y:S02]  /*0b90*/  DFMA R4, R40, R4, 1 ;  /* 0x3ff000002804742b */ /* 0x000fe40000000004 */
[----:B------:R-:W-:-:S08]  /*0ba0*/  @!P2 DMUL R40, RZ, +INF ;  /* 0x7ff00000ff28a828 */ /* 0x000fd00000000000 */
[----:B------:R-:W-:Y:S02]  /*0bb0*/  FSEL R6, R4, R38, !P0 ;  /* 0x0000002604067208 */ /* 0x000fe40004000000 */
[----:B------:R-:W-:Y:S02]  /*0bc0*/  FSEL R7, R5, R39, !P0 ;  /* 0x0000002705077208 */ /* 0x000fe40004000000 */
[----:B------:R-:W-:Y:S01]  /*0bd0*/  LOP3.LUT P0, RZ, R0, 0x2, RZ, 0xc0, !PT ;  /* 0x0000000200ff7812 */ /* 0x000fe2000780c0ff */
[----:B------:R-:W-:-:S03]  /*0be0*/  @!P2 IMAD.MOV.U32 R0, RZ, RZ, RZ ;  /* 0x000000ffff00a224 */ /* 0x000fc600078e00ff */
[----:B------:R-:W-:-:S10]  /*0bf0*/  DADD R4, RZ, -R6 ;  /* 0x00000000ff047229 */ /* 0x000fd40000000806 */
[----:B------:R-:W-:Y:S02]  /*0c00*/  FSEL R38, R6, R4, !P0 ;  /* 0x0000000406267208 */ /* 0x000fe40004000000 */
[----:B------:R-:W-:Y:S01]  /*0c10*/  FSEL R39, R7, R5, !P0 ;  /* 0x0000000507277208 */ /* 0x000fe20004000000 */
[----:B------:R-:W-:Y:S06]  /*0c20*/  @!P2 BRA `(.L_x_7) ;  /* 0x000000000058a947 */ /* 0x000fec0003800000 */
[----:B------:R-:W-:Y:S01]  /*0c30*/  UMOV UR6, 0x6dc9c883 ;  /* 0x6dc9c88300067882 */ /* 0x000fe20000000000 */
[----:B------:R-:W-:Y:S01]  /*0c40*/  UMOV UR7, 0x3fe45f30 ;  /* 0x3fe45f3000077882 */ /* 0x000fe20000000000 */
[C---:B------:R-:W-:Y:S02]  /*0c50*/  DSETP.GE.AND P0, PT, R36.reuse, 2.14748364800000000000e+09, PT ;  /* 0x41e000002400742a */ /* 0x040fe40003f06000 */
        /* <DEDUP_REMOVED lines=19> */
.L_x_7:
[----:B------:R-:W-:Y:S05]  /*0d90*/  BSYNC.RECONVERGENT B0 ;  /* 0x0000000000007941 */ /* 0x000fea0003800200 */
.L_x_6:
        /* <DEDUP_REMOVED lines=13> */
[----:B------:R-:W-:Y:S01]  /*0e70*/  IMAD.MOV.U32 R34, RZ, RZ, 0x3da8ff83 ;  /* 0x3da8ff83ff227424 */ /* 0x000fe200078e00ff */
[----:B------:R-:W-:-:S02]  /*0e80*/  DSETP.GT.AND P1, PT, R30, RZ, PT ;  /* 0x000000ff1e00722a */ /* 0x000fc40003f24000 */
        /* <DEDUP_REMOVED lines=9> */
[----:B------:R-:W-:-:S10]  /*0f20*/  DFMA R4, R36, R4, 1 ;  /* 0x3ff000002404742b */ /* 0x000fd40000000004 */
[----:B------:R-:W-:Y:S02]  /*0f30*/  FSEL R6, R4, R40, !P0 ;  /* 0x0000002804067208 */ /* 0x000fe40004000000 */
[----:B------:R-:W-:Y:S02]  /*0f40*/  FSEL R7, R5, R41, !P0 ;  /* 0x0000002905077208 */ /* 0x000fe40004000000 */
[----:B------:R-:W-:-:S04]  /*0f50*/  LOP3.LUT P0, RZ, R0, 0x2, RZ, 0xc0, !PT ;  /* 0x0000000200ff7812 */ /* 0x000fc8000780c0ff */
[----:B------:R-:W-:-:S10]  /*0f60*/  DADD R4, RZ, -R6 ;  /* 0x00000000ff047229 */ /* 0x000fd40000000806 */
[----:B------:R-:W-:Y:S02]  /*0f70*/  FSEL R6, R6, R4, !P0 ;  /* 0x0000000406067208 */ /* 0x000fe40004000000 */
[----:B------:R-:W-:Y:S01]  /*0f80*/  FSEL R7, R7, R5, !P0 ;  /* 0x0000000507077208 */ /* 0x000fe20004000000 */
[----:B------:R-:W-:Y:S06]  /*0f90*/  @!P1 BRA `(.L_x_9) ;  /* 0x0000000400249947 */ /* 0x000fec0003800000 */
[----:B------:R-:W0:Y:S01]  /*0fa0*/  MUFU.RSQ64H R13, R31 ;  /* 0x0000001f000d7308 */ /* 0x000e220000001c00 */
[----:B------:R-:W-:Y:S01]  /*0fb0*/  VIADD R12, R31, 0xfcb00000 ;  /* 0xfcb000001f0c7836 */ /* 0x000fe20000000000 */
[----:B------:R-:W-:Y:S01]  /*0fc0*/  BSSY.RECONVERGENT B1, `(.L_x_10) ;  /* 0x000001c000017945 */ /* 0x000fe20003800200 */
[----:B------:R-:W-:Y:S01]  /*0fd0*/  IMAD.MOV.U32 R8, RZ, RZ, 0x0 ;  /* 0x00000000ff087424 */ /* 0x000fe200078e00ff */
[----:B------:R-:W-:Y:S01]  /*0fe0*/  DMUL R6, R32, R6 ;  /* 0x0000000620067228 */ /* 0x000fe20000000000 */
[----:B------:R-:W-:Y:S01]  /*0ff0*/  IMAD.MOV.U32 R9, RZ, RZ, 0x3fd80000 ;  /* 0x3fd80000ff097424 */ /* 0x000fe200078e00ff */
[----:B------:R-:W-:Y:S01]  /*1000*/  ISETP.GE.U32.AND P0, PT, R12, 0x7ca00000, PT ;  /* 0x7ca000000c00780c */ /* 0x000fe20003f06070 */
[----:B0-----:R-:W-:-:S08]  /*1010*/  DMUL R4, R12, R12 ;  /* 0x0000000c0c047228 */ /* 0x001fd00000000000 */
[----:B------:R-:W-:-:S08]  /*1020*/  DFMA R4, R30, -R4, 1 ;  /* 0x3ff000001e04742b */ /* 0x000fd00000000804 */
[----:B------:R-:W-:Y:S02]  /*1030*/  DFMA R8, R4, R8, 0.5 ;  /* 0x3fe000000408742b */ /* 0x000fe40000000008 */
[----:B------:R-:W-:-:S08]  /*1040*/  DMUL R4, R12, R4 ;  /* 0x000000040c047228 */ /* 0x000fd00000000000 */
[----:B------:R-:W-:-:S08]  /*1050*/  DFMA R4, R8, R4, R12 ;  /* 0x000000040804722b */ /* 0x000fd0000000000c */
[----:B------:R-:W-:Y:S02]  /*1060*/  DMUL R10, R30, R4 ;  /* 0x000000041e0a7228 */ /* 0x000fe40000000000 */
[----:B------:R-:W-:Y:S02]  /*1070*/  VIADD R9, R5, 0xfff00000 ;  /* 0xfff0000005097836 */ /* 0x000fe40000000000 */
[----:B------:R-:W-:-:S04]  /*1080*/  IMAD.MOV.U32 R8, RZ, RZ, R4 ;  /* 0x000000ffff087224 */ /* 0x000fc800078e0004 */
[----:B------:R-:W-:-:S08]  /*1090*/  DFMA R14, R10, -R10, R30 ;  /* 0x8000000a0a0e722b */ /* 0x000fd0000000001e */
[----:B------:R-:W-:Y:S01]  /*10a0*/  DFMA R36, R14, R8, R10 ;  /* 0x000000080e24722b */ /* 0x000fe2000000000a */
[----:B------:R-:W-:Y:S10]  /*10b0*/  @!P0 BRA `(.L_x_11) ;  /* 0x0000000000308947 */ /* 0x000ff40003800000 */
[----:B------:R-:W-:Y:S02]  /*10c0*/  IMAD.MOV.U32 R8, RZ, RZ, R14 ;  /* 0x000000ffff087224 */ /* 0x000fe400078e000e */
[----:B------:R-:W-:Y:S02]  /*10d0*/  IMAD.MOV.U32 R13, RZ, RZ, R15 ;  /* 0x000000ffff0d7224 */ /* 0x000fe400078e000f */
[----:B------:R-:W-:Y:S02]  /*10e0*/  IMAD.MOV.U32 R0, RZ, RZ, R4 ;  /* 0x000000ffff007224 */ /* 0x000fe400078e0004 */
[----:B------:R-:W-:Y:S01]  /*10f0*/  IMAD.MOV.U32 R14, RZ, RZ, R10 ;  /* 0x000000ffff0e7224 */ /* 0x000fe200078e000a */
[----:B------:R-:W-:Y:S01]  /*1100*/  MOV R10, 0x1160 ;  /* 0x00001160000a7802 */ /* 0x000fe20000000f00 */
[----:B------:R-:W-:Y:S02]  /*1110*/  IMAD.MOV.U32 R15, RZ, RZ, R11 ;  /* 0x000000ffff0f7224 */ /* 0x000fe400078e000b */
[----:B------:R-:W-:-:S02]  /*1120*/  IMAD.MOV.U32 R4, RZ, RZ, R30 ;  /* 0x000000ffff047224 */ /* 0x000fc400078e001e */
[----:B------:R-:W-:Y:S02]  /*1130*/  IMAD.MOV.U32 R5, RZ, RZ, R31 ;  /* 0x000000ffff057224 */ /* 0x000fe400078e001f */
[----:B------:R-:W-:-:S07]  /*1140*/  IMAD.MOV.U32 R11, RZ, RZ, R9 ;  /* 0x000000ffff0b7224 */ /* 0x000fce00078e0009 */
[----:B-----5:R-:W-:Y:S05]  /*1150*/  CALL.REL.NOINC `($__internal_1_$__cuda_sm20_dsqrt_rn_f64_mediumpath_v1) ;  /* 0x00000008004c7944 */ /* 0x020fea0003c00000 */
[----:B------:R-:W-:Y:S02]  /*1160*/  IMAD.MOV.U32 R36, RZ, RZ, R8 ;  /* 0x000000ffff247224 */ /* 0x000fe400078e0008 */
[----:B------:R-:W-:-:S07]  /*1170*/  IMAD.MOV.U32 R37, RZ, RZ, R9 ;  /* 0x000000ffff257224 */ /* 0x000fce00078e0009 */
.L_x_11:
[----:B------:R-:W-:Y:S05]  /*1180*/  BSYNC.RECONVERGENT B1 ;  /* 0x0000000000017941 */ /* 0x000fea0003800200 */
.L_x_10:
[----:B------:R-:W0:Y:S01]  /*1190*/  MUFU.RCP64H R5, R37 ;  /* 0x0000002500057308 */ /* 0x000e220000001800 */
[----:B------:R-:W-:Y:S01]  /*11a0*/  IMAD.MOV.U32 R4, RZ, RZ, 0x1 ;  /* 0x00000001ff047424 */ /* 0x000fe200078e00ff */
[----:B------:R-:W1:Y:S01]  /*11b0*/  LDCU.64 UR6, c[0x0][0x390] ;  /* 0x00007200ff0677ac */ /* 0x000e620008000a00 */
[----:B------:R-:W2:Y:S01]  /*11c0*/  LDC R0, c[0x0][0x394] ;  /* 0x0000e500ff007b82 */ /* 0x000ea20000000800 */
[----:B------:R-:W-:Y:S03]  /*11d0*/  BSSY.RECONVERGENT B1, `(.L_x_12) ;  /* 0x0000013000017945 */ /* 0x000fe60003800200 */
[----:B0-----:R-:W-:-:S08]  /*11e0*/  DFMA R8, R4, -R36, 1 ;  /* 0x3ff000000408742b */ /* 0x001fd00000000824 */
[----:B------:R-:W-:Y:S01]  /*11f0*/  DFMA R8, R8, R8, R8 ;  /* 0x000000080808722b */ /* 0x000fe20000000008 */
[----:B--2---:R-:W-:-:S07]  /*1200*/  FSETP.GEU.AND P1, PT, |R0|, 6.5827683646048100446e-37, PT ;  /* 0x036000000000780b */ /* 0x004fce0003f2e200 */
[----:B------:R-:W-:-:S08]  /*1210*/  DFMA R8, R4, R8, R4 ;  /* 0x000000080408722b */ /* 0x000fd00000000004 */
[----:B------:R-:W-:-:S08]  /*1220*/  DFMA R4, R8, -R36, 1 ;  /* 0x3ff000000804742b */ /* 0x000fd00000000824 */
[----:B------:R-:W-:-:S08]  /*1230*/  DFMA R4, R8, R4, R8 ;  /* 0x000000040804722b */ /* 0x000fd00000000008 */
[----:B-1----:R-:W-:-:S08]  /*1240*/  DMUL R8, R4, UR6 ;  /* 0x0000000604087c28 */ /* 0x002fd00008000000 */
[----:B------:R-:W-:-:S08]  /*1250*/  DFMA R10, R8, -R36, UR6 ;  /* 0x00000006080a7e2b */ /* 0x000fd00008000824 */
[----:B------:R-:W-:-:S10]  /*1260*/  DFMA R4, R4, R10, R8 ;  /* 0x0000000a0404722b */ /* 0x000fd40000000008 */
[----:B------:R-:W-:-:S05]  /*1270*/  FFMA R8, RZ, R37, R5 ;  /* 0x00000025ff087223 */ /* 0x000fca0000000005 */
[----:B------:R-:W-:-:S13]  /*1280*/  FSETP.GT.AND P0, PT, |R8|, 1.469367938527859385e-39, PT ;  /* 0x001000000800780b */ /* 0x000fda0003f04200 */
[----:B------:R-:W-:Y:S05]  /*1290*/  @P0 BRA P1, `(.L_x_13) ;  /* 0x0000000000180947 */ /* 0x000fea0000800000 */
[----:B------:R-:W-:Y:S01]  /*12a0*/  IMAD.MOV.U32 R8, RZ, RZ, R36 ;  /* 0x000000ffff087224 */ /* 0x000fe200078e0024 */
[----:B------:R-:W-:Y:S01]  /*12b0*/  MOV R34, 0x12e0 ;  /* 0x000012e000227802 */ /* 0x000fe20000000f00 */
[----:B------:R-:W-:-:S07]  /*12c0*/  IMAD.MOV.U32 R9, RZ, RZ, R37 ;  /* 0x000000ffff097224 */ /* 0x000fce00078e0025 */
[----:B-----5:R-:W-:Y:S05]  /*12d0*/  CALL.REL.NOINC `($__internal_0_$__cuda_sm20_div_rn_f64_full) ;  /* 0x0000000000747944 */ /* 0x020fea0003c00000 */
[----:B------:R-:W-:Y:S02]  /*12e0*/  IMAD.MOV.U32 R4, RZ, RZ, R14 ;  /* 0x000000ffff047224 */ /* 0x000fe400078e000e */
[----:B------:R-:W-:-:S07]  /*12f0*/  IMAD.MOV.U32 R5, RZ, RZ, R15 ;  /* 0x000000ffff057224 */ /* 0x000fce00078e000f */
.L_x_13:
[----:B------:R-:W-:Y:S05]  /*1300*/  BSYNC.RECONVERGENT B1 ;  /* 0x0000000000017941 */ /* 0x000fea0003800200 */
.L_x_12:
[----:B------:R-:W-:-:S14]  /*1310*/  DSETP.GT.AND P0, PT, R4, RZ, PT ;  /* 0x000000ff0400722a */ /* 0x000fdc0003f04000 */
[----:B------:R-:W-:Y:S05]  /*1320*/  @!P0 BRA `(.L_x_9) ;  /* 0x0000000000408947 */ /* 0x000fea0003800000 */
[----:B------:R-:W0:Y:S01]  /*1330*/  LDC.64 R8, c[0x0][0x388] ;  /* 0x0000e200ff087b82 */ /* 0x000e220000000a00 */
[----:B------:R-:W-:Y:S02]  /*1340*/  DMUL R6, R6, R4 ;  /* 0x0000000406067228 */ /* 0x000fe40000000000 */
[----:B------:R-:W-:-:S08]  /*1350*/  DMUL R38, R32, R38 ;  /* 0x0000002620267228 */ /* 0x000fd00000000000 */
[----:B------:R-:W-:Y:S02]  /*1360*/  DFMA R26, R38, R4, R26 ;  /* 0x00000004261a722b */ /* 0x000fe4000000001a */
[----:B0-----:R-:W-:Y:S02]  /*1370*/  DFMA R6, R28, R8, R6 ;  /* 0x000000081c06722b */ /* 0x001fe40000000006 */
[----:B------:R-:W-:-:S08]  /*1380*/  DMUL R8, R8, 0.5 ;  /* 0x3fe0000008087828 */ /* 0x000fd00000000000 */
[----:B------:R-:W-:-:S06]  /*1390*/  DSETP.GTU.AND P0, PT, |R6|, R8, PT ;  /* 0x000000080600722a */ /* 0x000fcc0003f0c200 */
[----:B------:R-:W-:-:S14]  /*13a0*/  DSETP.GTU.OR P0, PT, |R26|, R8, P0 ;  /* 0x000000081a00722a */ /* 0x000fdc000070c600 */
[----:B------:R-:W-:Y:S05]  /*13b0*/  @P0 BRA `(.L_x_9) ;  /* 0x00000000001c0947 */ /* 0x000fea0003800000 */
[----:B------:R-:W0:Y:S01]  /*13c0*/  S2R R0, SR_LANEID ;  /* 0x0000000000007919 */ /* 0x000e220000000000 */
[----:B------:R-:W1:Y:S01]  /*13d0*/  LDC.64 R4, c[0x0][0x398] ;  /* 0x0000e600ff047b82 */ /* 0x000e620000000a00 */
[----:B------:R-:W-:Y:S02]  /*13e0*/  VOTEU.ANY UR6, UPT, PT ;  /* 0x0000000000067886 */ /* 0x000fe400038e0100 */
[----:B------:R-:W-:Y:S02]  /*13f0*/  UFLO.U32 UR7, UR6 ;  /* 0x00000006000772bd */ /* 0x000fe400080e0000 */
[----:B------:R-:W1:Y:S04]  /*1400*/  POPC R7, UR6 ;  /* 0x0000000600077d09 */ /* 0x000e680008000000 */
[----:B0-----:R-:W-:-:S13]  /*1410*/  ISETP.EQ.U32.AND P0, PT, R0, UR7, PT ;  /* 0x0000000700007c0c */ /* 0x001fda000bf02070 */
[----:B-1----:R0:W-:Y:S02]  /*1420*/  @P0 REDG.E.ADD.STRONG.GPU desc[UR4][R4.64], R7 ;  /* 0x000000070400098e */ /* 0x0021e4000c12e104 */
.L_x_9:
[----:B------:R-:W-:Y:S05]  /*1430*/  BSYNC.RECONVERGENT B0 ;  /* 0x0000000000007941 */ /* 0x000fea0003800200 */
.L_x_8:
[----:B------:R-:W-:Y:S04]  /*1440*/  STG.E.64 desc[UR4][R2.64], R22 ;  /* 0x0000001602007986 */ /* 0x000fe8000c101b04 */
[----:B------:R-:W-:Y:S04]  /*1450*/  STG.E.64 desc[UR4][R2.64+0x8], R20 ;  /* 0x0000081402007986 */ /* 0x000fe8000c101b04 */
[----:B------:R-:W-:Y:S04]  /*1460*/  STG.E.64 desc[UR4][R2.64+0x10], R24 ;  /* 0x0000101802007986 */ /* 0x000fe8000c101b04 */
[----:B-----5:R-:W-:Y:S04]  /*1470*/  STG.E.64 desc[UR4][R2.64+0x18], R18 ;  /* 0x0000181202007986 */ /* 0x020fe8000c101b04 */
[----:B------:R-:W-:Y:S04]  /*1480*/  STG.E.64 desc[UR4][R2.64+0x28], R16 ;  /* 0x0000281002007986 */ /* 0x000fe8000c101b04 */
[----:B------:R-:W-:Y:S01]  /*1490*/  STG.E desc[UR4][R2.64+0x20], R35 ;  /* 0x0000202302007986 */ /* 0x000fe2000c101904 */
[----:B------:R-:W-:Y:S05]  /*14a0*/  EXIT ;  /* 0x000000000000794d */ /* 0x000fea0003800000 */
        .weak           $__internal_0_$__cuda_sm20_div_rn_f64_full
        .type           $__internal_0_$__cuda_sm20_div_rn_f64_full,@function
        .size           $__internal_0_$__cuda_sm20_div_rn_f64_full,($__internal_1_$__cuda_sm20_dsqrt_rn_f64_mediumpath_v1 - $__internal_0_$__cuda_sm20_div_rn_f64_full)
$__internal_0_$__cuda_sm20_div_rn_f64_full:
[C---:B------:R-:W-:Y:S01]  /*14b0*/  FSETP.GEU.AND P0, PT, |R9|.reuse, 1.469367938527859385e-39, PT ;  /* 0x001000000900780b */ /* 0x040fe20003f0e200 */
[----:B------:R-:W0:Y:S01]  /*14c0*/  LDC.64 R4, c[0x0][0x390] ;  /* 0x0000e400ff047b82 */ /* 0x000e220000000a00 */
[C---:B------:R-:W-:Y:S01]  /*14d0*/  LOP3.LUT R10, R9.reuse, 0x800fffff, RZ, 0xc0, !PT ;  /* 0x800fffff090a7812 */ /* 0x040fe200078ec0ff */
[----:B------:R-:W-:Y:S01]  /*14e0*/  IMAD.MOV.U32 R30, RZ, RZ, 0x1 ;  /* 0x00000001ff1e7424 */ /* 0x000fe200078e00ff */
[----:B------:R-:W-:Y:S01]  /*14f0*/  LOP3.LUT R40, R9, 0x7ff00000, RZ, 0xc0, !PT ;  /* 0x7ff0000009287812 */ /* 0x000fe200078ec0ff */
[----:B------:R-:W-:Y:S01]  /*1500*/  IMAD.MOV.U32 R42, RZ, RZ, 0x1ca00000 ;  /* 0x1ca00000ff2a7424 */ /* 0x000fe200078e00ff */
[----:B------:R-:W-:Y:S01]  /*1510*/  LOP3.LUT R11, R10, 0x3ff00000, RZ, 0xfc, !PT ;  /* 0x3ff000000a0b7812 */ /* 0x000fe200078efcff */
[----:B------:R-:W-:-:S06]  /*1520*/  IMAD.MOV.U32 R10, RZ, RZ, R8 ;  /* 0x000000ffff0a7224 */ /* 0x000fcc00078e0008 */
[----:B------:R-:W-:-:S06]  /*1530*/  @!P0 DMUL R10, R8, 8.98846567431157953865e+307 ;  /* 0x7fe00000080a8828 */ /* 0x000fcc0000000000 */
[----:B------:R-:W1:Y:S01]  /*1540*/  MUFU.RCP64H R31, R11 ;  /* 0x0000000b001f7308 */ /* 0x000e620000001800 */
[----:B0-----:R-:W-:-:S04]  /*1550*/  LOP3.LUT R41, R5, 0x7ff00000, RZ, 0xc0, !PT ;  /* 0x7ff0000005297812 */ /* 0x001fc800078ec0ff */
[----:B------:R-:W-:Y:S01]  /*1560*/  ISETP.GE.U32.AND P1, PT, R41, R40, PT ;  /* 0x000000282900720c */ /* 0x000fe20003f26070 */
[----:B------:R-:W-:Y:S01]  /*1570*/  IMAD.MOV.U32 R0, RZ, RZ, R41 ;  /* 0x000000ffff007224 */ /* 0x000fe200078e0029 */
[----:B-1----:R-:W-:-:S08]  /*1580*/  DFMA R12, R30, -R10, 1 ;  /* 0x3ff000001e0c742b */ /* 0x002fd0000000080a */
[----:B------:R-:W-:-:S08]  /*1590*/  DFMA R12, R12, R12, R12 ;  /* 0x0000000c0c0c722b */ /* 0x000fd0000000000c */
[----:B------:R-:W-:Y:S01]  /*15a0*/  DFMA R30, R30, R12, R30 ;  /* 0x0000000c1e1e722b */ /* 0x000fe2000000001e */
[----:B------:R-:W-:Y:S02]  /*15b0*/  SEL R12, R42, 0x63400000, !P1 ;  /* 0x634000002a0c7807 */ /* 0x000fe40004800000 */
[----:B------:R-:W-:Y:S02]  /*15c0*/  FSETP.GEU.AND P1, PT, |R5|, 1.469367938527859385e-39, PT ;  /* 0x001000000500780b */ /* 0x000fe40003f2e200 */
[----:B------:R-:W-:Y:S01]  /*15d0*/  LOP3.LUT R13, R12, 0x800fffff, R5, 0xf8, !PT ;  /* 0x800fffff0c0d7812 */ /* 0x000fe200078ef805 */
[----:B------:R-:W-:Y:S02]  /*15e0*/  IMAD.MOV.U32 R12, RZ, RZ, R4 ;  /* 0x000000ffff0c7224 */ /* 0x000fe400078e0004 */
[----:B------:R-:W-:-:S08]  /*15f0*/  DFMA R14, R30, -R10, 1 ;  /* 0x3ff000001e0e742b */ /* 0x000fd0000000080a */
[----:B------:R-:W-:Y:S01]  /*1600*/  DFMA R14, R30, R14, R30 ;  /* 0x0000000e1e0e722b */ /* 0x000fe2000000001e */
[----:B------:R-:W-:Y:S10]  /*1610*/  @P1 BRA `(.L_x_14) ;  /* 0x0000000000201947 */ /* 0x000ff40003800000 */
[----:B------:R-:W-:Y:S01]  /*1620*/  LOP3.LUT R0, R9, 0x7ff00000, RZ, 0xc0, !PT ;  /* 0x7ff0000009007812 */ /* 0x000fe200078ec0ff */
[----:B------:R-:W-:-:S03]  /*1630*/  IMAD.MOV.U32 R30, RZ, RZ, RZ ;  /* 0x000000ffff1e7224 */ /* 0x000fc600078e00ff */
[----:B------:R-:W-:-:S04]  /*1640*/  ISETP.GE.U32.AND P1, PT, R41, R0, PT ;  /* 0x000000002900720c */ /* 0x000fc80003f26070 */
[----:B------:R-:W-:-:S04]  /*1650*/  SEL R0, R42, 0x63400000, !P1 ;  /* 0x634000002a007807 */ /* 0x000fc80004800000 */
[----:B------:R-:W-:-:S04]  /*1660*/  LOP3.LUT R0, R0, 0x80000000, R5, 0xf8, !PT ;  /* 0x8000000000007812 */ /* 0x000fc800078ef805 */
[----:B------:R-:W-:-:S06]  /*1670*/  LOP3.LUT R31, R0, 0x100000, RZ, 0xfc, !PT ;  /* 0x00100000001f7812 */ /* 0x000fcc00078efcff */
[----:B------:R-:W-:-:S10]  /*1680*/  DFMA R12, R12, 2, -R30 ;  /* 0x400000000c0c782b */ /* 0x000fd4000000081e */
[----:B------:R-:W-:-:S07]  /*1690*/  LOP3.LUT R0, R13, 0x7ff00000, RZ, 0xc0, !PT ;  /* 0x7ff000000d007812 */ /* 0x000fce00078ec0ff */
.L_x_14:
[----:B------:R-:W-:Y:S01]  /*16a0*/  DMUL R30, R14, R12 ;  /* 0x0000000c0e1e7228 */ /* 0x000fe20000000000 */
[----:B------:R-:W-:Y:S01]  /*16b0*/  @!P0 LOP3.LUT R40, R11, 0x7ff00000, RZ, 0xc0, !PT ;  /* 0x7ff000000b288812 */ /* 0x000fe200078ec0ff */
[----:B------:R-:W-:Y:S06]  /*16c0*/  BSSY.RECONVERGENT B2, `(.L_x_15) ;  /* 0x0000039000027945 */ /* 0x000fec0003800200 */
[----:B------:R-:W-:-:S08]  /*16d0*/  DFMA R36, R30, -R10, R12 ;  /* 0x8000000a1e24722b */ /* 0x000fd0000000000c */
[----:B------:R-:W-:Y:S01]  /*16e0*/  DFMA R36, R14, R36, R30 ;  /* 0x000000240e24722b */ /* 0x000fe2000000001e */
[----:B------:R-:W-:Y:S02]  /*16f0*/  VIADD R14, R0, 0xffffffff ;  /* 0xffffffff000e7836 */ /* 0x000fe40000000000 */
[----:B------:R-:W-:-:S03]  /*1700*/  VIADD R15, R40, 0xffffffff ;  /* 0xffffffff280f7836 */ /* 0x000fc60000000000 */
[----:B------:R-:W-:-:S04]  /*1710*/  ISETP.GT.U32.AND P0, PT, R14, 0x7feffffe, PT ;  /* 0x7feffffe0e00780c */ /* 0x000fc80003f04070 */
[----:B------:R-:W-:-:S13]  /*1720*/  ISETP.GT.U32.OR P0, PT, R15, 0x7feffffe, P0 ;  /* 0x7feffffe0f00780c */ /* 0x000fda0000704470 */
[----:B------:R-:W-:Y:S05]  /*1730*/  @P0 BRA `(.L_x_16) ;  /* 0x00000000006c0947 */ /* 0x000fea0003800000 */
[----:B------:R-:W-:-:S04]  /*1740*/  LOP3.LUT R4, R9, 0x7ff00000, RZ, 0xc0, !PT ;  /* 0x7ff0000009047812 */ /* 0x000fc800078ec0ff */
[CC--:B------:R-:W-:Y:S02]  /*1750*/  VIADDMNMX R0, R41.reuse, -R4.reuse, 0xb9600000, !PT ;  /* 0xb960000029007446 */ /* 0x0c0fe40007800904 */
[----:B------:R-:W-:Y:S01]  /*1760*/  ISETP.GE.U32.AND P0, PT, R41, R4, PT ;  /* 0x000000042900720c */ /* 0x000fe20003f06070 */
[----:B------:R-:W-:Y:S01]  /*1770*/  IMAD.MOV.U32 R4, RZ, RZ, RZ ;  /* 0x000000ffff047224 */ /* 0x000fe200078e00ff */
[----:B------:R-:W-:Y:S02]  /*1780*/  VIMNMX R0, PT, PT, R0, 0x46a00000, PT ;  /* 0x46a0000000007848 */ /* 0x000fe40003fe0100 */
[----:B------:R-:W-:-:S05]  /*1790*/  SEL R5, R42, 0x63400000, !P0 ;  /* 0x634000002a057807 */ /* 0x000fca0004000000 */
[----:B------:R-:W-:-:S04]  /*17a0*/  IMAD.IADD R0, R0, 0x1, -R5 ;  /* 0x0000000100007824 */ /* 0x000fc800078e0a05 */
[----:B------:R-:W-:-:S06]  /*17b0*/  VIADD R5, R0, 0x7fe00000 ;  /* 0x7fe0000000057836 */ /* 0x000fcc0000000000 */
[----:B------:R-:W-:-:S10]  /*17c0*/  DMUL R14, R36, R4 ;  /* 0x00000004240e7228 */ /* 0x000fd40000000000 */
[----:B------:R-:W-:-:S13]  /*17d0*/  FSETP.GTU.AND P0, PT, |R15|, 1.469367938527859385e-39, PT ;  /* 0x001000000f00780b */ /* 0x000fda0003f0c200 */
[----:B------:R-:W-:Y:S05]  /*17e0*/  @P0 BRA `(.L_x_17) ;  /* 0x0000000000980947 */ /* 0x000fea0003800000 */
[----:B------:R-:W-:Y:S01]  /*17f0*/  DFMA R10, R36, -R10, R12 ;  /* 0x8000000a240a722b */ /* 0x000fe2000000000c */
[----:B------:R-:W-:-:S09]  /*1800*/  IMAD.MOV.U32 R4, RZ, RZ, RZ ;  /* 0x000000ffff047224 */ /* 0x000fd200078e00ff */
[C---:B------:R-:W-:Y:S02]  /*1810*/  FSETP.NEU.AND P0, PT, R11.reuse, RZ, PT ;  /* 0x000000ff0b00720b */ /* 0x040fe40003f0d000 */
[----:B------:R-:W-:-:S04]  /*1820*/  LOP3.LUT R13, R11, 0x80000000, R9, 0x48, !PT ;  /* 0x800000000b0d7812 */ /* 0x000fc800078e4809 */
[----:B------:R-:W-:-:S07]  /*1830*/  LOP3.LUT R5, R13, R5, RZ, 0xfc, !PT ;  /* 0x000000050d057212 */ /* 0x000fce00078efcff */
[----:B------:R-:W-:Y:S05]  /*1840*/  @!P0 BRA `(.L_x_17) ;  /* 0x0000000000808947 */ /* 0x000fea0003800000 */
[----:B------:R-:W-:Y:S01]  /*1850*/  IMAD.MOV R9, RZ, RZ, -R0 ;  /* 0x000000ffff097224 */ /* 0x000fe200078e0a00 */
[----:B------:R-:W-:Y:S01]  /*1860*/  DMUL.RP R4, R36, R4 ;  /* 0x0000000424047228 */ /* 0x000fe20000008000 */
[----:B------:R-:W-:-:S06]  /*1870*/  IMAD.MOV.U32 R8, RZ, RZ, RZ ;  /* 0x000000ffff087224 */ /* 0x000fcc00078e00ff */
[----:B------:R-:W-:-:S03]  /*1880*/  DFMA R8, R14, -R8, R36 ;  /* 0x800000080e08722b */ /* 0x000fc60000000024 */
[----:B------:R-:W-:-:S03]  /*1890*/  LOP3.LUT R13, R5, R13, RZ, 0x3c, !PT ;  /* 0x0000000d050d7212 */ /* 0x000fc600078e3cff */
[----:B------:R-:W-:-:S04]  /*18a0*/  IADD3 R8, PT, PT, -R0, -0x43300000, RZ ;  /* 0xbcd0000000087810 */ /* 0x000fc80007ffe1ff */
[----:B------:R-:W-:-:S04]  /*18b0*/  FSETP.NEU.AND P0, PT, |R9|, R8, PT ;  /* 0x000000080900720b */ /* 0x000fc80003f0d200 */
[----:B------:R-:W-:Y:S02]  /*18c0*/  FSEL R14, R4, R14, !P0 ;  /* 0x0000000e040e7208 */ /* 0x000fe40004000000 */
[----:B------:R-:W-:Y:S01]  /*18d0*/  FSEL R15, R13, R15, !P0 ;  /* 0x0000000f0d0f7208 */ /* 0x000fe20004000000 */
[----:B------:R-:W-:Y:S06]  /*18e0*/  BRA `(.L_x_17) ;  /* 0x0000000000587947 */ /* 0x000fec0003800000 */
.L_x_16:
[----:B------:R-:W0:Y:S02]  /*18f0*/  LDC.64 R10, c[0x0][0x390] ;  /* 0x0000e400ff0a7b82 */ /* 0x000e240000000a00 */
[----:B0-----:R-:W-:-:S14]  /*1900*/  DSETP.NAN.AND P0, PT, R10, R10, PT ;  /* 0x0000000a0a00722a */ /* 0x001fdc0003f08000 */
[----:B------:R-:W-:Y:S05]  /*1910*/  @P0 BRA `(.L_x_18) ;  /* 0x0000000000440947 */ /* 0x000fea0003800000 */
[----:B------:R-:W-:-:S14]  /*1920*/  DSETP.NAN.AND P0, PT, R8, R8, PT ;  /* 0x000000080800722a */ /* 0x000fdc0003f08000 */
[----:B------:R-:W-:Y:S05]  /*1930*/  @P0 BRA `(.L_x_19) ;  /* 0x0000000000300947 */ /* 0x000fea0003800000 */
[----:B------:R-:W-:Y:S01]  /*1940*/  ISETP.NE.AND P0, PT, R0, R40, PT ;  /* 0x000000280000720c */ /* 0x000fe20003f05270 */
[----:B------:R-:W-:Y:S02]  /*1950*/  IMAD.MOV.U32 R14, RZ, RZ, 0x0 ;  /* 0x00000000ff0e7424 */ /* 0x000fe400078e00ff */
[----:B------:R-:W-:-:S10]  /*1960*/  IMAD.MOV.U32 R15, RZ, RZ, -0x80000 ;  /* 0xfff80000ff0f7424 */ /* 0x000fd400078e00ff */
[----:B------:R-:W-:Y:S05]  /*1970*/  @!P0 BRA `(.L_x_17) ;  /* 0x0000000000348947 */ /* 0x000fea0003800000 */
[----:B------:R-:W-:Y:S02]  /*1980*/  ISETP.NE.AND P0, PT, R0, 0x7ff00000, PT ;  /* 0x7ff000000000780c */ /* 0x000fe40003f05270 */
[----:B------:R-:W-:Y:S02]  /*1990*/  LOP3.LUT R15, R9, 0x80000000, R5, 0x48, !PT ;  /* 0x80000000090f7812 */ /* 0x000fe400078e4805 */
[----:B------:R-:W-:-:S13]  /*19a0*/  ISETP.EQ.OR P0, PT, R40, RZ, !P0 ;  /* 0x000000ff2800720c */ /* 0x000fda0004702670 */
[----:B------:R-:W-:Y:S01]  /*19b0*/  @P0 LOP3.LUT R0, R15, 0x7ff00000, RZ, 0xfc, !PT ;  /* 0x7ff000000f000812 */ /* 0x000fe200078efcff */
[----:B------:R-:W-:Y:S02]  /*19c0*/  @!P0 IMAD.MOV.U32 R14, RZ, RZ, RZ ;  /* 0x000000ffff0e8224 */ /* 0x000fe400078e00ff */
[----:B------:R-:W-:Y:S02]  /*19d0*/  @P0 IMAD.MOV.U32 R14, RZ, RZ, RZ ;  /* 0x000000ffff0e0224 */ /* 0x000fe400078e00ff */
[----:B------:R-:W-:Y:S01]  /*19e0*/  @P0 IMAD.MOV.U32 R15, RZ, RZ, R0 ;  /* 0x000000ffff0f0224 */ /* 0x000fe200078e0000 */
[----:B------:R-:W-:Y:S06]  /*19f0*/  BRA `(.L_x_17) ;  /* 0x0000000000147947 */ /* 0x000fec0003800000 */
.L_x_19:
[----:B------:R-:W-:Y:S01]  /*1a00*/  LOP3.LUT R15, R9, 0x80000, RZ, 0xfc, !PT ;  /* 0x00080000090f7812 */ /* 0x000fe200078efcff */
[----:B------:R-:W-:Y:S01]  /*1a10*/  IMAD.MOV.U32 R14, RZ, RZ, R8 ;  /* 0x000000ffff0e7224 */ /* 0x000fe200078e0008 */
[----:B------:R-:W-:Y:S06]  /*1a20*/  BRA `(.L_x_17) ;  /* 0x0000000000087947 */ /* 0x000fec0003800000 */
.L_x_18:
[----:B------:R-:W-:Y:S01]  /*1a30*/  LOP3.LUT R15, R5, 0x80000, RZ, 0xfc, !PT ;  /* 0x00080000050f7812 */ /* 0x000fe200078efcff */
[----:B------:R-:W-:-:S07]  /*1a40*/  IMAD.MOV.U32 R14, RZ, RZ, R4 ;  /* 0x000000ffff0e7224 */ /* 0x000fce00078e0004 */
.L_x_17:
[----:B------:R-:W-:Y:S05]  /*1a50*/  BSYNC.RECONVERGENT B2 ;  /* 0x0000000000027941 */ /* 0x000fea0003800200 */
.L_x_15:
[----:B------:R-:W-:Y:S02]  /*1a60*/  IMAD.MOV.U32 R4, RZ, RZ, R34 ;  /* 0x000000ffff047224 */ /* 0x000fe400078e0022 */
[----:B------:R-:W-:-:S04]  /*1a70*/  IMAD.MOV.U32 R5, RZ, RZ, 0x0 ;  /* 0x00000000ff057424 */ /* 0x000fc800078e00ff */
[----:B------:R-:W-:Y:S05]  /*1a80*/  RET.REL.NODEC R4 `(_Z9vf_kerneliddPiP17curandStateXORWOW) ;  /* 0xffffffe4045c7950 */ /* 0x000fea0003c3ffff */
        .weak           $__internal_1_$__cuda_sm20_dsqrt_rn_f64_mediumpath_v1
        .type           $__internal_1_$__cuda_sm20_dsqrt_rn_f64_mediumpath_v1,@function
        .size           $__internal_1_$__cuda_sm20_dsqrt_rn_f64_mediumpath_v1,($_Z9vf_kerneliddPiP17curandStateXORWOW$__internal_trig_reduction_slowpathd - $__internal_1_$__cuda_sm20_dsqrt_rn_f64_mediumpath_v1)
$__internal_1_$__cuda_sm20_dsqrt_rn_f64_mediumpath_v1:
[----:B------:R-:W-:Y:S01]  /*1a90*/  ISETP.GE.U32.AND P0, PT, R12, -0x3400000, PT ;  /* 0xfcc000000c00780c */ /* 0x000fe20003f06070 */
[----:B------:R-:W-:Y:S01]  /*1aa0*/  BSSY.RECONVERGENT B2, `(.L_x_20) ;  /* 0x0000026000027945 */ /* 0x000fe20003800200 */
[----:B------:R-:W-:Y:S02]  /*1ab0*/  IMAD.MOV.U32 R9, RZ, RZ, R13 ;  /* 0x000000ffff097224 */ /* 0x000fe400078e000d */
[----:B------:R-:W-:Y:S02]  /*1ac0*/  IMAD.MOV.U32 R12, RZ, RZ, R0 ;  /* 0x000000ffff0c7224 */ /* 0x000fe400078e0000 */
[----:B------:R-:W-:-:S07]  /*1ad0*/  IMAD.MOV.U32 R13, RZ, RZ, R11 ;  /* 0x000000ffff0d7224 */ /* 0x000fce00078e000b */
[----:B------:R-:W-:Y:S05]  /*1ae0*/  @!P0 BRA `(.L_x_21) ;  /* 0x0000000000208947 */ /* 0x000fea0003800000 */
[----:B------:R-:W-:-:S10]  /*1af0*/  DFMA.RM R8, R8, R12, R14 ;  /* 0x0000000c0808722b */ /* 0x000fd4000000400e */
[----:B------:R-:W-:-:S05]  /*1b00*/  IADD3 R12, P0, PT, R8, 0x1, RZ ;  /* 0x00000001080c7810 */ /* 0x000fca0007f1e0ff */
[----:B------:R-:W-:-:S06]  /*1b10*/  IMAD.X R13, RZ, RZ, R9, P0 ;  /* 0x000000ffff0d7224 */ /* 0x000fcc00000e0609 */
[----:B------:R-:W-:-:S08]  /*1b20*/  DFMA.RP R4, -R8, R12, R4 ;  /* 0x0000000c0804722b */ /* 0x000fd00000008104 */
[----:B------:R-:W-:-:S06]  /*1b30*/  DSETP.GT.AND P0, PT, R4, RZ, PT ;  /* 0x000000ff0400722a */ /* 0x000fcc0003f04000 */
[----:B------:R-:W-:Y:S02]  /*1b40*/  FSEL R8, R12, R8, P0 ;  /* 0x000000080c087208 */ /* 0x000fe40000000000 */
[----:B------:R-:W-:Y:S01]  /*1b50*/  FSEL R9, R13, R9, P0 ;  /* 0x000000090d097208 */ /* 0x000fe20000000000 */
[----:B------:R-:W-:Y:S06]  /*1b60*/  BRA `(.L_x_22) ;  /* 0x0000000000647947 */ /* 0x000fec0003800000 */
.L_x_21:
[----:B------:R-:W-:-:S14]  /*1b70*/  DSETP.NE.AND P0, PT, R4, RZ, PT ;  /* 0x000000ff0400722a */ /* 0x000fdc0003f05000 */
[----:B------:R-:W-:Y:S05]  /*1b80*/  @!P0 BRA `(.L_x_23) ;  /* 0x0000000000588947 */ /* 0x000fea0003800000 */
[----:B------:R-:W-:-:S13]  /*1b90*/  ISETP.GE.AND P0, PT, R5, RZ, PT ;  /* 0x000000ff0500720c */ /* 0x000fda0003f06270 */
[----:B------:R-:W-:Y:S02]  /*1ba0*/  @!P0 IMAD.MOV.U32 R8, RZ, RZ, 0x0 ;  /* 0x00000000ff088424 */ /* 0x000fe400078e00ff */
[----:B------:R-:W-:Y:S01]  /*1bb0*/  @!P0 IMAD.MOV.U32 R9, RZ, RZ, -0x80000 ;  /* 0xfff80000ff098424 */ /* 0x000fe200078e00ff */
[----:B------:R-:W-:Y:S06]  /*1bc0*/  @!P0 BRA `(.L_x_22) ;  /* 0x00000000004c8947 */ /* 0x000fec0003800000 */
[----:B------:R-:W-:-:S13]  /*1bd0*/  ISETP.GT.AND P0, PT, R5, 0x7fefffff, PT ;  /* 0x7fefffff0500780c */ /* 0x000fda0003f04270 */
[----:B------:R-:W-:Y:S05]  /*1be0*/  @P0 BRA `(.L_x_23) ;  /* 0x0000000000400947 */ /* 0x000fea0003800000 */
[----:B------:R-:W-:Y:S01]  /*1bf0*/  DMUL R4, R4, 8.11296384146066816958e+31 ;  /* 0x4690000004047828 */ /* 0x000fe20000000000 */
[----:B------:R-:W-:Y:S02]  /*1c00*/  IMAD.MOV.U32 R8, RZ, RZ, RZ ;  /* 0x000000ffff087224 */ /* 0x000fe400078e00ff */
[----:B------:R-:W-:Y:S02]  /*1c10*/  IMAD.MOV.U32 R14, RZ, RZ, 0x0 ;  /* 0x00000000ff0e7424 */ /* 0x000fe400078e00ff */
[----:B------:R-:W-:Y:S01]  /*1c20*/  IMAD.MOV.U32 R15, RZ, RZ, 0x3fd80000 ;  /* 0x3fd80000ff0f7424 */ /* 0x000fe200078e00ff */
[----:B------:R-:W0:Y:S02]  /*1c30*/  MUFU.RSQ64H R9, R5 ;  /* 0x0000000500097308 */ /* 0x000e240000001c00 */
[----:B0-----:R-:W-:-:S08]  /*1c40*/  DMUL R12, R8, R8 ;  /* 0x00000008080c7228 */ /* 0x001fd00000000000 */
[----:B------:R-:W-:-:S08]  /*1c50*/  DFMA R12, R4, -R12, 1 ;  /* 0x3ff00000040c742b */ /* 0x000fd0000000080c */
[----:B------:R-:W-:Y:S02]  /*1c60*/  DFMA R14, R12, R14, 0.5 ;  /* 0x3fe000000c0e742b */ /* 0x000fe4000000000e */
[----:B------:R-:W-:-:S08]  /*1c70*/  DMUL R12, R8, R12 ;  /* 0x0000000c080c7228 */ /* 0x000fd00000000000 */
[----:B------:R-:W-:-:S08]  /*1c80*/  DFMA R12, R14, R12, R8 ;  /* 0x0000000c0e0c722b */ /* 0x000fd00000000008 */
[----:B------:R-:W-:Y:S02]  /*1c90*/  DMUL R8, R4, R12 ;  /* 0x0000000c04087228 */ /* 0x000fe40000000000 */
[----:B------:R-:W-:-:S06]  /*1ca0*/  VIADD R13, R13, 0xfff00000 ;  /* 0xfff000000d0d7836 */ /* 0x000fcc0000000000 */
[----:B------:R-:W-:-:S08]  /*1cb0*/  DFMA R14, R8, -R8, R4 ;  /* 0x80000008080e722b */ /* 0x000fd00000000004 */
[----:B------:R-:W-:-:S10]  /*1cc0*/  DFMA R8, R12, R14, R8 ;  /* 0x0000000e0c08722b */ /* 0x000fd40000000008 */
[----:B------:R-:W-:Y:S01]  /*1cd0*/  VIADD R9, R9, 0xfcb00000 ;  /* 0xfcb0000009097836 */ /* 0x000fe20000000000 */
[----:B------:R-:W-:Y:S06]  /*1ce0*/  BRA `(.L_x_22) ;  /* 0x0000000000047947 */ /* 0x000fec0003800000 */
.L_x_23:
[----:B------:R-:W-:-:S11]  /*1cf0*/  DADD R8, R4, R4 ;  /* 0x0000000004087229 */ /* 0x000fd60000000004 */
.L_x_22:
[----:B------:R-:W-:Y:S05]  /*1d00*/  BSYNC.RECONVERGENT B2 ;  /* 0x0000000000027941 */ /* 0x000fea0003800200 */
.L_x_20:
[----:B------:R-:W-:-:S04]  /*1d10*/  IMAD.MOV.U32 R11, RZ, RZ, 0x0 ;  /* 0x00000000ff0b7424 */ /* 0x000fc800078e00ff */
[----:B------:R-:W-:Y:S05]  /*1d20*/  RET.REL.NODEC R10 `(_Z9vf_kerneliddPiP17curandStateXORWOW) ;  /* 0xffffffe00ab47950 */ /* 0x000fea0003c3ffff */
        .type           $_Z9vf_kerneliddPiP17curandStateXORWOW$__internal_trig_reduction_slowpathd,@function
        .size           $_Z9vf_kerneliddPiP17curandStateXORWOW$__internal_trig_reduction_slowpathd,(.L_x_43 - $_Z9vf_kerneliddPiP17curandStateXORWOW$__internal_trig_reduction_slowpathd)
$_Z9vf_kerneliddPiP17curandStateXORWOW$__internal_trig_reduction_slowpathd:
[--C-:B------:R-:W-:Y:S01]  /*1d30*/  SHF.R.U32.HI R10, RZ, 0x14, R12.reuse ;  /* 0x00000014ff0a7819 */ /* 0x100fe2000001160c */
[----:B------:R-:W-:Y:S02]  /*1d40*/  IMAD.MOV.U32 R7, RZ, RZ, R12 ;  /* 0x000000ffff077224 */ /* 0x000fe400078e000c */
[----:B------:R-:W-:Y:S01]  /*1d50*/  IMAD.MOV.U32 R4, RZ, RZ, RZ ;  /* 0x000000ffff047224 */ /* 0x000fe200078e00ff */
[----:B------:R-:W-:-:S04]  /*1d60*/  LOP3.LUT R0, R10, 0x7ff, RZ, 0xc0, !PT ;  /* 0x000007ff0a007812 */ /* 0x000fc800078ec0ff */
[----:B------:R-:W-:-:S13]  /*1d70*/  ISETP.NE.AND P0, PT, R0, 0x7ff, PT ;  /* 0x000007ff0000780c */ /* 0x000fda0003f05270 */
[----:B------:R-:W-:Y:S05]  /*1d80*/  @!P0 BRA `(.L_x_24) ;  /* 0x0000000800688947 */ /* 0x000fea0003800000 */
[----:B------:R-:W-:Y:S01]  /*1d90*/  VIADD R0, R0, 0xfffffc00 ;  /* 0xfffffc0000007836 */ /* 0x000fe20000000000 */
[----:B------:R-:W-:Y:S01]  /*1da0*/  BSSY.RECONVERGENT B2, `(.L_x_25) ;  /* 0x0000034000027945 */ /* 0x000fe20003800200 */
[----:B------:R-:W-:-:S03]  /*1db0*/  CS2R R8, SRZ ;  /* 0x0000000000087805 */ /* 0x000fc6000001ff00 */
[----:B------:R-:W-:Y:S02]  /*1dc0*/  SHF.R.U32.HI R13, RZ, 0x6, R0 ;  /* 0x00000006ff0d7819 */ /* 0x000fe40000011600 */
[----:B------:R-:W-:Y:S02]  /*1dd0*/  ISETP.GE.U32.AND P0, PT, R0, 0x80, PT ;  /* 0x000000800000780c */ /* 0x000fe40003f06070 */
[C---:B------:R-:W-:Y:S02]  /*1de0*/  IADD3 R0, PT, PT, -R13.reuse, 0x13, RZ ;  /* 0x000000130d007810 */ /* 0x040fe40007ffe1ff */
[----:B------:R-:W-:Y:S02]  /*1df0*/  IADD3 R11, PT, PT, -R13, 0xf, RZ ;  /* 0x0000000f0d0b7810 */ /* 0x000fe40007ffe1ff */
[----:B------:R-:W-:-:S04]  /*1e00*/  SEL R0, R0, 0x12, P0 ;  /* 0x0000001200007807 */ /* 0x000fc80000000000 */
[----:B------:R-:W-:-:S13]  /*1e10*/  ISETP.GE.AND P0, PT, R11, R0, PT ;  /* 0x000000000b00720c */ /* 0x000fda0003f06270 */
[----:B------:R-:W-:Y:S05]  /*1e20*/  @P0 BRA `(.L_x_26) ;  /* 0x0000000000ac0947 */ /* 0x000fea0003800000 */
[----:B------:R-:W0:Y:S01]  /*1e30*/  LDC.64 R4, c[0x0][0x358] ;  /* 0x0000d600ff047b82 */ /* 0x000e220000000a00 */
[C---:B------:R-:W-:Y:S01]  /*1e40*/  SHF.L.U64.HI R41, R6.reuse, 0xb, R7 ;  /* 0x0000000b06297819 */ /* 0x040fe20000010207 */
[----:B------:R-:W-:Y:S01]  /*1e50*/  BSSY.RECONVERGENT B3, `(.L_x_27) ;  /* 0x0000022000037945 */ /* 0x000fe20003800200 */
[----:B------:R-:W-:Y:S01]  /*1e60*/  IADD3 R0, PT, PT, RZ, -R13, -R0 ;  /* 0x8000000dff007210 */ /* 0x000fe20007ffe800 */
[----:B------:R-:W-:Y:S01]  /*1e70*/  IMAD.SHL.U32 R13, R6, 0x800, RZ ;  /* 0x00000800060d7824 */ /* 0x000fe200078e00ff */
[----:B------:R-:W-:Y:S01]  /*1e80*/  CS2R R8, SRZ ;  /* 0x0000000000087805 */ /* 0x000fe2000001ff00 */
[----:B------:R-:W-:Y:S01]  /*1e90*/  IMAD.MOV.U32 R15, RZ, RZ, RZ ;  /* 0x000000ffff0f7224 */ /* 0x000fe200078e00ff */
[----:B------:R-:W-:-:S07]  /*1ea0*/  LOP3.LUT R41, R41, 0x80000000, RZ, 0xfc, !PT ;  /* 0x8000000029297812 */ /* 0x000fce00078efcff */
.L_x_28:
[----:B------:R-:W1:Y:S01]  /*1eb0*/  LDC.64 R6, c[0x4][0x40] ;  /* 0x01001000ff067b82 */ /* 0x000e620000000a00 */
[----:B0-----:R-:W-:Y:S02]  /*1ec0*/  R2UR UR6, R4 ;  /* 0x00000000040672ca */ /* 0x001fe400000e0000 */
[----:B------:R-:W-:Y:S01]  /*1ed0*/  R2UR UR7, R5 ;  /* 0x00000000050772ca */ /* 0x000fe200000e0000 */
[----:B-1----:R-:W-:-:S12]  /*1ee0*/  IMAD.WIDE R6, R11, 0x8, R6 ;  /* 0x000000080b067825 */ /* 0x002fd800078e0206 */
[----:B------:R-:W2:Y:S01]  /*1ef0*/  LDG.E.64.CONSTANT R6, desc[UR6][R6.64] ;  /* 0x0000000606067981 */ /* 0x000ea2000c1e9b00 */
[----:B------:R-:W-:Y:S02]  /*1f00*/  VIADD R0, R0, 0x1 ;  /* 0x0000000100007836 */ /* 0x000fe40000000000 */
[----:B------:R-:W-:Y:S02]  /*1f10*/  VIADD R11, R11, 0x1 ;  /* 0x000000010b0b7836 */ /* 0x000fe40000000000 */
[----:B--2---:R-:W-:-:S04]  /*1f20*/  IMAD.WIDE.U32 R8, P3, R6, R13, R8 ;  /* 0x0000000d06087225 */ /* 0x004fc80007860008 */
[----:B------:R-:W-:Y:S02]  /*1f30*/  IMAD R43, R6, R41, RZ ;  /* 0x00000029062b7224 */ /* 0x000fe400078e02ff */
[CC--:B------:R-:W-:Y:S02]  /*1f40*/  IMAD R34, R7.reuse, R13.reuse, RZ ;  /* 0x0000000d07227224 */ /* 0x0c0fe400078e02ff */
[----:B------:R-:W-:Y:S01]  /*1f50*/  IMAD.HI.U32 R45, R7, R13, RZ ;  /* 0x0000000d072d7227 */ /* 0x000fe200078e00ff */
[----:B------:R-:W-:-:S03]  /*1f60*/  IADD3 R9, P0, PT, R43, R9, RZ ;  /* 0x000000092b097210 */ /* 0x000fc60007f1e0ff */
[----:B------:R-:W-:Y:S01]  /*1f70*/  IMAD R43, R15, 0x8, R1 ;  /* 0x000000080f2b7824 */ /* 0x000fe200078e0201 */
[----:B------:R-:W-:Y:S01]  /*1f80*/  IADD3 R9, P1, PT, R34, R9, RZ ;  /* 0x0000000922097210 */ /* 0x000fe20007f3e0ff */
[----:B------:R-:W-:-:S04]  /*1f90*/  IMAD.HI.U32 R34, R6, R41, RZ ;  /* 0x0000002906227227 */ /* 0x000fc800078e00ff */
[----:B------:R-:W-:Y:S01]  /*1fa0*/  IMAD.X R6, RZ, RZ, R34, P3 ;  /* 0x000000ffff067224 */ /* 0x000fe200018e0622 */
[----:B------:R0:W-:Y:S01]  /*1fb0*/  STL.64 [R43], R8 ;  /* 0x000000082b007387 */ /* 0x0001e20000100a00 */
[----:B------:R-:W-:-:S03]  /*1fc0*/  IMAD.HI.U32 R34, R7, R41, RZ ;  /* 0x0000002907227227 */ /* 0x000fc600078e00ff */
[----:B------:R-:W-:Y:S01]  /*1fd0*/  IADD3.X R6, P0, PT, R45, R6, RZ, P0, !PT ;  /* 0x000000062d067210 */ /* 0x000fe2000071e4ff */
[----:B------:R-:W-:Y:S02]  /*1fe0*/  IMAD R7, R7, R41, RZ ;  /* 0x0000002907077224 */ /* 0x000fe400078e02ff */
[----:B------:R-:W-:-:S03]  /*1ff0*/  VIADD R15, R15, 0x1 ;  /* 0x000000010f0f7836 */ /* 0x000fc60000000000 */
[----:B------:R-:W-:Y:S01]  /*2000*/  IADD3.X R7, P1, PT, R7, R6, RZ, P1, !PT ;  /* 0x0000000607077210 */ /* 0x000fe20000f3e4ff */
[----:B------:R-:W-:Y:S01]  /*2010*/  IMAD.X R6, RZ, RZ, R34, P0 ;  /* 0x000000ffff067224 */ /* 0x000fe200000e0622 */
[----:B------:R-:W-:-:S03]  /*2020*/  ISETP.NE.AND P0, PT, R0, -0xf, PT ;  /* 0xfffffff10000780c */ /* 0x000fc60003f05270 */
[----:B------:R-:W-:Y:S02]  /*2030*/  IMAD.X R6, RZ, RZ, R6, P1 ;  /* 0x000000ffff067224 */ /* 0x000fe400008e0606 */
[----:B0-----:R-:W-:Y:S02]  /*2040*/  IMAD.MOV.U32 R8, RZ, RZ, R7 ;  /* 0x000000ffff087224 */ /* 0x001fe400078e0007 */
[----:B------:R-:W-:-:S06]  /*2050*/  IMAD.MOV.U32 R9, RZ, RZ, R6 ;  /* 0x000000ffff097224 */ /* 0x000fcc00078e0006 */
[----:B------:R-:W-:Y:S05]  /*2060*/  @P0 BRA `(.L_x_28) ;  /* 0xfffffffc00900947 */ /* 0x000fea000383ffff */
[----:B------:R-:W-:Y:S05]  /*2070*/  BSYNC.RECONVERGENT B3 ;  /* 0x0000000000037941 */ /* 0x000fea0003800200 */
.L_x_27:
[----:B------:R-:W-:-:S05]  /*2080*/  LOP3.LUT R0, R10, 0x7ff, RZ, 0xc0, !PT ;  /* 0x000007ff0a007812 */ /* 0x000fca00078ec0ff */
[----:B------:R-:W-:-:S05]  /*2090*/  VIADD R0, R0, 0xfffffc00 ;  /* 0xfffffc0000007836 */ /* 0x000fca0000000000 */
[----:B------:R-:W-:Y:S02]  /*20a0*/  SHF.R.U32.HI R4, RZ, 0x6, R0 ;  /* 0x00000006ff047819 */ /* 0x000fe40000011600 */
[----:B------:R-:W-:Y:S02]  /*20b0*/  ISETP.GE.U32.AND P0, PT, R0, 0x80, PT ;  /* 0x000000800000780c */ /* 0x000fe40003f06070 */
[----:B------:R-:W-:-:S04]  /*20c0*/  IADD3 R4, PT, PT, -R4, 0x13, RZ ;  /* 0x0000001304047810 */ /* 0x000fc80007ffe1ff */
[----:B------:R-:W-:-:S07]  /*20d0*/  SEL R11, R4, 0x12, P0 ;  /* 0x00000012040b7807 */ /* 0x000fce0000000000 */
.L_x_26:
[----:B------:R-:W-:Y:S05]  /*20e0*/  BSYNC.RECONVERGENT B2 ;  /* 0x0000000000027941 */ /* 0x000fea0003800200 */
.L_x_25:
[C---:B------:R-:W-:Y:S02]  /*20f0*/  LOP3.LUT R0, R10.reuse, 0x7ff, RZ, 0xc0, !PT ;  /* 0x000007ff0a007812 */ /* 0x040fe400078ec0ff */
[----:B------:R-:W-:-:S03]  /*2100*/  LOP3.LUT P0, R45, R10, 0x3f, RZ, 0xc0, !PT ;  /* 0x0000003f0a2d7812 */ /* 0x000fc6000780c0ff */
[----:B------:R-:W-:-:S05]  /*2110*/  VIADD R0, R0, 0xfffffc00 ;  /* 0xfffffc0000007836 */ /* 0x000fca0000000000 */
[----:B------:R-:W-:-:S05]  /*2120*/  SHF.R.U32.HI R0, RZ, 0x6, R0 ;  /* 0x00000006ff007819 */ /* 0x000fca0000011600 */
[----:B------:R-:W-:-:S04]  /*2130*/  IMAD.IADD R0, R0, 0x1, R11 ;  /* 0x0000000100007824 */ /* 0x000fc800078e020b */
[----:B------:R-:W-:-:S05]  /*2140*/  IMAD.U32 R34, R0, 0x8, R1 ;  /* 0x0000000800227824 */ /* 0x000fca00078e0001 */
[----:B------:R0:W-:Y:S04]  /*2150*/  STL.64 [R34+-0x78], R8 ;  /* 0xffff880822007387 */ /* 0x0001e80000100a00 */
[----:B------:R-:W2:Y:S04]  /*2160*/  @P0 LDL.64 R40, [R1+0x8] ;  /* 0x0000080001280983 */ /* 0x000ea80000100a00 */
[----:B------:R-:W3:Y:S04]  /*2170*/  LDL.64 R6, [R1+0x10] ;  /* 0x0000100001067983 */ /* 0x000ee80000100a00 */
[----:B------:R-:W4:Y:S01]  /*2180*/  LDL.64 R4, [R1+0x18] ;  /* 0x0000180001047983 */ /* 0x000f220000100a00 */
[----:B------:R-:W-:Y:S01]  /*2190*/  @P0 LOP3.LUT R0, R45, 0x3f, RZ, 0x3c, !PT ;  /* 0x0000003f2d000812 */ /* 0x000fe200078e3cff */
[----:B------:R-:W-:Y:S01]  /*21a0*/  BSSY.RECONVERGENT B2, `(.L_x_29) ;  /* 0x0000034000027945 */ /* 0x000fe20003800200 */
[----:B--2---:R-:W-:-:S02]  /*21b0*/  @P0 SHF.R.U64 R11, R40, 0x1, R41 ;  /* 0x00000001280b0819 */ /* 0x004fc40000001229 */
[----:B------:R-:W-:Y:S02]  /*21c0*/  @P0 SHF.R.U32.HI R13, RZ, 0x1, R41 ;  /* 0x00000001ff0d0819 */ /* 0x000fe40000011629 */
[CC--:B---3--:R-:W-:Y:S02]  /*21d0*/  @P0 SHF.L.U32 R15, R6.reuse, R45.reuse, RZ ;  /* 0x0000002d060f0219 */ /* 0x0c8fe400000006ff */
[----:B0-----:R-:W-:Y:S02]  /*21e0*/  @P0 SHF.R.U64 R8, R11, R0, R13 ;  /* 0x000000000b080219 */ /* 0x001fe4000000120d */
[--C-:B------:R-:W-:Y:S02]  /*21f0*/  @P0 SHF.R.U32.HI R43, RZ, 0x1, R7.reuse ;  /* 0x00000001ff2b0819 */ /* 0x100fe40000011607 */
[C-C-:B------:R-:W-:Y:S02]  /*2200*/  @P0 SHF.R.U64 R41, R6.reuse, 0x1, R7.reuse ;  /* 0x0000000106290819 */ /* 0x140fe40000001207 */
[----:B------:R-:W-:-:S02]  /*2210*/  @P0 SHF.L.U64.HI R10, R6, R45, R7 ;  /* 0x0000002d060a0219 */ /* 0x000fc40000010207 */
[----:B------:R-:W-:Y:S02]  /*2220*/  @P0 SHF.R.U32.HI R9, RZ, R0, R13 ;  /* 0x00000000ff090219 */ /* 0x000fe4000001160d */
[----:B------:R-:W-:Y:S02]  /*2230*/  @P0 LOP3.LUT R6, R15, R8, RZ, 0xfc, !PT ;  /* 0x000000080f060212 */ /* 0x000fe400078efcff */
[----:B----4-:R-:W-:Y:S02]  /*2240*/  @P0 SHF.L.U32 R11, R4, R45, RZ ;  /* 0x0000002d040b0219 */ /* 0x010fe400000006ff */
[----:B------:R-:W-:Y:S01]  /*2250*/  @P0 SHF.R.U64 R34, R41, R0, R43 ;  /* 0x0000000029220219 */ /* 0x000fe2000000122b */
[----:B------:R-:W-:Y:S01]  /*2260*/  IMAD.SHL.U32 R8, R6, 0x4, RZ ;  /* 0x0000000406087824 */ /* 0x000fe200078e00ff */
[----:B------:R-:W-:Y:S02]  /*2270*/  @P0 LOP3.LUT R7, R10, R9, RZ, 0xfc, !PT ;  /* 0x000000090a070212 */ /* 0x000fe400078efcff */
[----:B------:R-:W-:-:S02]  /*2280*/  @P0 SHF.L.U64.HI R45, R4, R45, R5 ;  /* 0x0000002d042d0219 */ /* 0x000fc40000010205 */
[----:B------:R-:W-:Y:S02]  /*2290*/  @P0 SHF.R.U32.HI R0, RZ, R0, R43 ;  /* 0x00000000ff000219 */ /* 0x000fe4000001162b */
[----:B------:R-:W-:Y:S02]  /*22a0*/  @P0 LOP3.LUT R4, R11, R34, RZ, 0xfc, !PT ;  /* 0x000000220b040212 */ /* 0x000fe400078efcff */
[----:B------:R-:W-:Y:S02]  /*22b0*/  SHF.L.U64.HI R6, R6, 0x2, R7 ;  /* 0x0000000206067819 */ /* 0x000fe40000010207 */
[----:B------:R-:W-:Y:S02]  /*22c0*/  @P0 LOP3.LUT R5, R45, R0, RZ, 0xfc, !PT ;  /* 0x000000002d050212 */ /* 0x000fe400078efcff */
[----:B------:R-:W-:Y:S02]  /*22d0*/  SHF.L.W.U32.HI R7, R7, 0x2, R4 ;  /* 0x0000000207077819 */ /* 0x000fe40000010e04 */
[----:B------:R-:W-:-:S02]  /*22e0*/  IADD3 RZ, P0, PT, RZ, -R8, RZ ;  /* 0x80000008ffff7210 */ /* 0x000fc40007f1e0ff */
[----:B------:R-:W-:Y:S02]  /*22f0*/  LOP3.LUT R0, RZ, R6, RZ, 0x33, !PT ;  /* 0x00000006ff007212 */ /* 0x000fe400078e33ff */
[----:B------:R-:W-:Y:S02]  /*2300*/  SHF.L.W.U32.HI R4, R4, 0x2, R5 ;  /* 0x0000000204047819 */ /* 0x000fe40000010e05 */
[----:B------:R-:W-:Y:S02]  /*2310*/  LOP3.LUT R9, RZ, R7, RZ, 0x33, !PT ;  /* 0x00000007ff097212 */ /* 0x000fe400078e33ff */
[----:B------:R-:W-:Y:S02]  /*2320*/  IADD3.X R11, P0, PT, RZ, R0, RZ, P0, !PT ;  /* 0x00000000ff0b7210 */ /* 0x000fe4000071e4ff */
[----:B------:R-:W-:Y:S02]  /*2330*/  LOP3.LUT R0, RZ, R4, RZ, 0x33, !PT ;  /* 0x00000004ff007212 */ /* 0x000fe400078e33ff */
[----:B------:R-:W-:-:S02]  /*2340*/  IADD3.X R10, P1, PT, RZ, R9, RZ, P0, !PT ;  /* 0x00000009ff0a7210 */ /* 0x000fc4000073e4ff */
[----:B------:R-:W-:-:S03]  /*2350*/  ISETP.GT.U32.AND P3, PT, R7, -0x1, PT ;  /* 0xffffffff0700780c */ /* 0x000fc60003f64070 */
[----:B------:R-:W-:Y:S01]  /*2360*/  IMAD.X R9, RZ, RZ, R0, P1 ;  /* 0x000000ffff097224 */ /* 0x000fe200008e0600 */
[----:B------:R-:W-:-:S04]  /*2370*/  ISETP.GT.AND.EX P0, PT, R4, -0x1, PT, P3 ;  /* 0xffffffff0400780c */ /* 0x000fc80003f04330 */
[----:B------:R-:W-:Y:S02]  /*2380*/  SEL R0, R4, R9, P0 ;  /* 0x0000000904007207 */ /* 0x000fe40000000000 */
[----:B------:R-:W-:Y:S02]  /*2390*/  SEL R9, R7, R10, P0 ;  /* 0x0000000a07097207 */ /* 0x000fe40000000000 */
[----:B------:R-:W-:-:S04]  /*23a0*/  ISETP.NE.U32.AND P1, PT, R0, RZ, PT ;  /* 0x000000ff0000720c */ /* 0x000fc80003f25070 */
[----:B------:R-:W-:Y:S01]  /*23b0*/  SEL R10, R9, R0, !P1 ;  /* 0x00000000090a7207 */ /* 0x000fe20004800000 */
[----:B------:R-:W-:-:S05]  /*23c0*/  @!P0 IMAD.MOV R8, RZ, RZ, -R8 ;  /* 0x000000ffff088224 */ /* 0x000fca00078e0a08 */
[----:B------:R-:W0:Y:S02]  /*23d0*/  FLO.U32 R10, R10 ;  /* 0x0000000a000a7300 */ /* 0x000e2400000e0000 */
[C---:B0-----:R-:W-:Y:S02]  /*23e0*/  IADD3 R13, PT, PT, -R10.reuse, 0x1f, RZ ;  /* 0x0000001f0a0d7810 */ /* 0x041fe40007ffe1ff */
[----:B------:R-:W-:-:S03]  /*23f0*/  IADD3 R7, PT, PT, -R10, 0x3f, RZ ;  /* 0x0000003f0a077810 */ /* 0x000fc60007ffe1ff */
[----:B------:R-:W-:Y:S01]  /*2400*/  @P1 IMAD.MOV R7, RZ, RZ, R13 ;  /* 0x000000ffff071224 */ /* 0x000fe200078e020d */
[----:B------:R-:W-:-:S04]  /*2410*/  SEL R13, R6, R11, P0 ;  /* 0x0000000b060d7207 */ /* 0x000fc80000000000 */
[----:B------:R-:W-:-:S13]  /*2420*/  ISETP.NE.AND P1, PT, R7, RZ, PT ;  /* 0x000000ff0700720c */ /* 0x000fda0003f25270 */
[----:B------:R-:W-:Y:S05]  /*2430*/  @!P1 BRA `(.L_x_30) ;  /* 0x0000000000289947 */ /* 0x000fea0003800000 */
[C---:B------:R-:W-:Y:S02]  /*2440*/  LOP3.LUT R6, R7.reuse, 0x3f, RZ, 0xc0, !PT ;  /* 0x0000003f07067812 */ /* 0x040fe400078ec0ff */
[--C-:B------:R-:W-:Y:S02]  /*2450*/  SHF.R.U64 R11, R8, 0x1, R13.reuse ;  /* 0x00000001080b7819 */ /* 0x100fe4000000120d */
[----:B------:R-:W-:Y:S02]  /*2460*/  SHF.R.U32.HI R13, RZ, 0x1, R13 ;  /* 0x00000001ff0d7819 */ /* 0x000fe4000001160d */
[----:B------:R-:W-:Y:S02]  /*2470*/  LOP3.LUT R8, R7, 0x3f, RZ, 0xc, !PT ;  /* 0x0000003f07087812 */ /* 0x000fe400078e0cff */
[CC--:B------:R-:W-:Y:S02]  /*2480*/  SHF.L.U64.HI R15, R9.reuse, R6.reuse, R0 ;  /* 0x00000006090f7219 */ /* 0x0c0fe40000010200 */
[----:B------:R-:W-:-:S02]  /*2490*/  SHF.L.U32 R6, R9, R6, RZ ;  /* 0x0000000609067219 */ /* 0x000fc400000006ff */
[-CC-:B------:R-:W-:Y:S02]  /*24a0*/  SHF.R.U64 R9, R11, R8.reuse, R13.reuse ;  /* 0x000000080b097219 */ /* 0x180fe4000000120d */
[----:B------:R-:W-:Y:S02]  /*24b0*/  SHF.R.U32.HI R0, RZ, R8, R13 ;  /* 0x00000008ff007219 */ /* 0x000fe4000001160d */
[----:B------:R-:W-:Y:S02]  /*24c0*/  LOP3.LUT R9, R6, R9, RZ, 0xfc, !PT ;  /* 0x0000000906097212 */ /* 0x000fe400078efcff */
[----:B------:R-:W-:-:S07]  /*24d0*/  LOP3.LUT R0, R15, R0, RZ, 0xfc, !PT ;  /* 0x000000000f007212 */ /* 0x000fce00078efcff */
.L_x_30:
[----:B------:R-:W-:Y:S05]  /*24e0*/  BSYNC.RECONVERGENT B2 ;  /* 0x0000000000027941 */ /* 0x000fea0003800200 */
.L_x_29:
[----:B------:R-:W-:-:S04]  /*24f0*/  IMAD.WIDE.U32 R10, R9, 0x2168c235, RZ ;  /* 0x2168c235090a7825 */ /* 0x000fc800078e00ff */
[----:B------:R-:W-:Y:S01]  /*2500*/  IMAD.MOV.U32 R40, RZ, RZ, R11 ;  /* 0x000000ffff287224 */ /* 0x000fe200078e000b */
[----:B------:R-:W-:Y:S01]  /*2510*/  IADD3 RZ, P1, PT, R10, R10, RZ ;  /* 0x0000000a0aff7210 */ /* 0x000fe20007f3e0ff */
[----:B------:R-:W-:Y:S02]  /*2520*/  IMAD.MOV.U32 R41, RZ, RZ, RZ ;  /* 0x000000ffff297224 */ /* 0x000fe400078e00ff */
[----:B------:R-:W-:-:S04]  /*2530*/  IMAD.HI.U32 R6, R0, -0x36f0255e, RZ ;  /* 0xc90fdaa200067827 */ /* 0x000fc800078e00ff */
[----:B------:R-:W-:-:S04]  /*2540*/  IMAD.WIDE.U32 R8, R9, -0x36f0255e, R40 ;  /* 0xc90fdaa209087825 */ /* 0x000fc800078e0028 */
[C---:B------:R-:W-:Y:S02]  /*2550*/  IMAD R11, R0.reuse, -0x36f0255e, RZ ;  /* 0xc90fdaa2000b7824 */ /* 0x040fe400078e02ff */
[----:B------:R-:W-:-:S04]  /*2560*/  IMAD.WIDE.U32 R8, P3, R0, 0x2168c235, R8 ;  /* 0x2168c23500087825 */ /* 0x000fc80007860008 */
[----:B------:R-:W-:Y:S01]  /*2570*/  IMAD.X R0, RZ, RZ, R6, P3 ;  /* 0x000000ffff007224 */ /* 0x000fe200018e0606 */
[----:B------:R-:W-:Y:S02]  /*2580*/  IADD3 R6, P3, PT, R11, R9, RZ ;  /* 0x000000090b067210 */ /* 0x000fe40007f7e0ff */
[----:B------:R-:W-:Y:S02]  /*2590*/  IADD3.X RZ, P1, PT, R8, R8, RZ, P1, !PT ;  /* 0x0000000808ff7210 */ /* 0x000fe40000f3e4ff */
[C---:B------:R-:W-:Y:S01]  /*25a0*/  ISETP.GT.U32.AND P4, PT, R6.reuse, RZ, PT ;  /* 0x000000ff0600720c */ /* 0x040fe20003f84070 */
[----:B------:R-:W-:Y:S01]  /*25b0*/  IMAD.X R0, RZ, RZ, R0, P3 ;  /* 0x000000ffff007224 */ /* 0x000fe200018e0600 */
[----:B------:R-:W-:-:S04]  /*25c0*/  IADD3.X R9, P3, PT, R6, R6, RZ, P1, !PT ;  /* 0x0000000606097210 */ /* 0x000fc80000f7e4ff */
[C---:B------:R-:W-:Y:S01]  /*25d0*/  ISETP.GT.AND.EX P1, PT, R0.reuse, RZ, PT, P4 ;  /* 0x000000ff0000720c */ /* 0x040fe20003f24340 */
[----:B------:R-:W-:-:S03]  /*25e0*/  IMAD.X R11, R0, 0x1, R0, P3 ;  /* 0x00000001000b7824 */ /* 0x000fc600018e0600 */
[----:B------:R-:W-:Y:S02]  /*25f0*/  SEL R6, R9, R6, P1 ;  /* 0x0000000609067207 */ /* 0x000fe40000800000 */
[----:B------:R-:W-:Y:S02]  /*2600*/  SEL R9, R11, R0, P1 ;  /* 0x000000000b097207 */ /* 0x000fe40000800000 */
[----:B------:R-:W-:Y:S02]  /*2610*/  IADD3 R6, P3, PT, R6, 0x1, RZ ;  /* 0x0000000106067810 */ /* 0x000fe40007f7e0ff */
[----:B------:R-:W-:Y:S02]  /*2620*/  SEL R8, RZ, 0xffffffff, !P1 ;  /* 0xffffffffff087807 */ /* 0x000fe40004800000 */
[----:B------:R-:W-:Y:S01]  /*2630*/  LOP3.LUT P1, R0, R12, 0x80000000, RZ, 0xc0, !PT ;  /* 0x800000000c007812 */ /* 0x000fe2000782c0ff */
[----:B------:R-:W-:Y:S01]  /*2640*/  IMAD.X R9, RZ, RZ, R9, P3 ;  /* 0x000000ffff097224 */ /* 0x000fe200018e0609 */
[----:B------:R-:W-:Y:S01]  /*2650*/  SHF.R.U32.HI R11, RZ, 0x1e, R5 ;  /* 0x0000001eff0b7819 */ /* 0x000fe20000011605 */
[----:B------:R-:W-:Y:S01]  /*2660*/  IMAD.IADD R7, R8, 0x1, -R7 ;  /* 0x0000000108077824 */ /* 0x000fe200078e0a07 */
[----:B------:R-:W-:-:S02]  /*2670*/  @!P0 LOP3.LUT R0, R0, 0x80000000, RZ, 0x3c, !PT ;  /* 0x8000000000008812 */ /* 0x000fc400078e3cff */
[----:B------:R-:W-:Y:S01]  /*2680*/  SHF.R.U64 R6, R6, 0xa, R9 ;  /* 0x0000000a06067819 */ /* 0x000fe20000001209 */
[----:B------:R-:W-:Y:S01]  /*2690*/  IMAD.SHL.U32 R5, R7, 0x100000, RZ ;  /* 0x0010000007057824 */ /* 0x000fe200078e00ff */
[----:B------:R-:W-:Y:S02]  /*26a0*/  LEA.HI R4, R4, R11, RZ, 0x1 ;  /* 0x0000000b04047211 */ /* 0x000fe400078f08ff */
[----:B------:R-:W-:-:S03]  /*26b0*/  IADD3 R6, P3, PT, R6, 0x1, RZ ;  /* 0x0000000106067810 */ /* 0x000fc60007f7e0ff */
[----:B------:R-:W-:Y:S01]  /*26c0*/  @P1 IMAD.MOV R4, RZ, RZ, -R4 ;  /* 0x000000ffff041224 */ /* 0x000fe200078e0a04 */
[----:B------:R-:W-:-:S04]  /*26d0*/  LEA.HI.X R9, R9, RZ, RZ, 0x16, P3 ;  /* 0x000000ff09097211 */ /* 0x000fc800018fb4ff */
[--C-:B------:R-:W-:Y:S02]  /*26e0*/  SHF.R.U64 R6, R6, 0x1, R9.reuse ;  /* 0x0000000106067819 */ /* 0x100fe40000001209 */
[----:B------:R-:W-:Y:S02]  /*26f0*/  SHF.R.U32.HI R8, RZ, 0x1, R9 ;  /* 0x00000001ff087819 */ /* 0x000fe40000011609 */
[----:B------:R-:W-:-:S04]  /*2700*/  IADD3 R6, P3, P4, RZ, RZ, R6 ;  /* 0x000000ffff067210 */ /* 0x000fc80007c7e006 */
[----:B------:R-:W-:-:S04]  /*2710*/  IADD3.X R5, PT, PT, R5, 0x3fe00000, R8, P3, P4 ;  /* 0x3fe0000005057810 */ /* 0x000fc80001fe8408 */
[----:B------:R-:W-:-:S07]  /*2720*/  LOP3.LUT R7, R5, R0, RZ, 0xfc, !PT ;  /* 0x0000000005077212 */ /* 0x000fce00078efcff */
.L_x_24:
[----:B------:R-:W-:Y:S02]  /*2730*/  IMAD.MOV.U32 R15, RZ, RZ, 0x0 ;  /* 0x00000000ff0f7424 */ /* 0x000fe400078e00ff */
[----:B------:R-:W-:Y:S02]  /*2740*/  IMAD.MOV.U32 R0, RZ, RZ, R4 ;  /* 0x000000ffff007224 */ /* 0x000fe400078e0004 */
[----:B------:R-:W-:Y:S05]  /*2750*/  RET.REL.NODEC R14 `(_Z9vf_kerneliddPiP17curandStateXORWOW) ;  /* 0xffffffd80e287950 */ /* 0x000fea0003c3ffff */
.L_x_31:
[----:B------:R-:W-:-:S00]  /*2760*/  BRA `(.L_x_31) ;  /* 0xfffffffc00fc7947 */ /* 0x000fc0000383ffff */
[----:B------:R-:W-:-:S00]  /*2770*/  NOP ;  /* 0x0000000000007918 */ /* 0x000fc00000000000 */
        /* <DEDUP_REMOVED lines=8> */
.L_x_43:


//--------------------- .text._Z15init_rng_statesP17curandStateXORWOWi --------------------------
	.section	.text._Z15init_rng_statesP17curandStateXORWOWi,"ax",@progbits
	.align	128
        .global         _Z15init_rng_statesP17curandStateXORWOWi
        .type           _Z15init_rng_statesP17curandStateXORWOWi,@function
        .size           _Z15init_rng_statesP17curandStateXORWOWi,(.L_x_45 - _Z15init_rng_statesP17curandStateXORWOWi)
        .other          _Z15init_rng_statesP17curandStateXORWOWi,@"STO_CUDA_ENTRY STV_DEFAULT"
_Z15init_rng_statesP17curandStateXORWOWi:
.text._Z15init_rng_statesP17curandStateXORWOWi:
[----:B------:R-:W-:Y:S01]  /*0000*/  LDC R1, c[0x0][0x37c] ;  /* 0x0000df00ff017b82 */ /* 0x000fe20000000800 */
[----:B------:R-:W0:Y:S07]  /*0010*/  S2R R0, SR_TID.X ;  /* 0x0000000000007919 */ /* 0x000e2e0000002100 */
[----:B------:R-:W0:Y:S01]  /*0020*/  S2UR UR4, SR_CTAID.X ;  /* 0x00000000000479c3 */ /* 0x000e220000002500 */
[----:B------:R-:W1:Y:S07]  /*0030*/  LDCU UR5, c[0x0][0x388] ;  /* 0x00007100ff0577ac */ /* 0x000e6e0008000800 */
[----:B------:R-:W0:Y:S02]  /*0040*/  LDC R13, c[0x0][0x360] ;  /* 0x0000d800ff0d7b82 */ /* 0x000e240000000800 */
[----:B0-----:R-:W-:-:S05]  /*0050*/  IMAD R13, R13, UR4, R0 ;  /* 0x000000040d0d7c24 */ /* 0x001fca000f8e0200 */
[----:B-1----:R-:W-:-:S13]  /*0060*/  ISETP.GE.AND P0, PT, R13, UR5, PT ;  /* 0x000000050d007c0c */ /* 0x002fda000bf06270 */
[----:B------:R-:W-:Y:S05]  /*0070*/  @P0 EXIT ;  /* 0x000000000000094d */ /* 0x000fea0003800000 */
[----:B------:R-:W0:Y:S01]  /*0080*/  LDC.64 R6, c[0x0][0x380] ;  /* 0x0000e000ff067b82 */ /* 0x000e220000000a00 */
[----:B------:R-:W1:Y:S01]  /*0090*/  LDCU.64 UR4, c[0x0][0x358] ;  /* 0x00006b00ff0477ac */ /* 0x000e620008000a00 */
[----:B------:R-:W-:Y:S01]  /*00a0*/  IMAD.MOV.U32 R2, RZ, RZ, -0x2dfc5089 ;  /* 0xd203af77ff027424 */ /* 0x000fe200078e00ff */
[----:B------:R-:W-:Y:S01]  /*00b0*/  ISETP.NE.AND P0, PT, R13, RZ, PT ;  /* 0x000000ff0d00720c */ /* 0x000fe20003f05270 */
[----:B------:R-:W-:Y:S01]  /*00c0*/  IMAD.MOV.U32 R3, RZ, RZ, -0x975f8c ;  /* 0xff68a074ff037424 */ /* 0x000fe200078e00ff */
[----:B------:R-:W-:Y:S01]  /*00d0*/  BSSY.RECONVERGENT B0, `(.L_x_32) ;  /* 0x00000da000007945 */ /* 0x000fe20003800200 */
[----:B------:R-:W-:Y:S02]  /*00e0*/  IMAD.MOV.U32 R4, RZ, RZ, -0x12697946 ;  /* 0xed9686baff047424 */ /* 0x000fe400078e00ff */
[----:B------:R-:W-:Y:S02]  /*00f0*/  IMAD.MOV.U32 R5, RZ, RZ, -0x75bd8fc ;  /* 0xf8a42704ff057424 */ /* 0x000fe400078e00ff */
[----:B------:R-:W-:-:S02]  /*0100*/  IMAD.MOV.U32 R8, RZ, RZ, -0x23270784 ;  /* 0xdcd8f87cff087424 */ /* 0x000fc400078e00ff */
[----:B------:R-:W-:Y:S02]  /*0110*/  IMAD.MOV.U32 R9, RZ, RZ, -0x79aed88 ;  /* 0xf8651278ff097424 */ /* 0x000fe400078e00ff */
[----:B0-----:R-:W-:-:S05]  /*0120*/  IMAD.WIDE R6, R13, 0x30, R6 ;  /* 0x000000300d067825 */ /* 0x001fca00078e0206 */
[----:B-1----:R0:W-:Y:S04]  /*0130*/  STG.E.64 desc[UR4][R6.64], R2 ;  /* 0x0000000206007986 */ /* 0x0021e8000c101b04 */
[----:B------:R0:W-:Y:S04]  /*0140*/  STG.E.64 desc[UR4][R6.64+0x8], R4 ;  /* 0x0000080406007986 */ /* 0x0001e8000c101b04 */
[----:B------:R0:W-:Y:S01]  /*0150*/  STG.E.64 desc[UR4][R6.64+0x10], R8 ;  /* 0x0000100806007986 */ /* 0x0001e2000c101b04 */
[----:B------:R-:W-:Y:S05]  /*0160*/  @!P0 BRA `(.L_x_33) ;  /* 0x0000000c00408947 */ /* 0x000fea0003800000 */
[----:B------:R-:W-:Y:S01]  /*0170*/  SHF.R.S32.HI R0, RZ, 0x1f, R13 ;  /* 0x0000001fff007819 */ /* 0x000fe2000001140d */
[----:B------:R-:W-:-:S07]  /*0180*/  IMAD.MOV.U32 R12, RZ, RZ, RZ ;  /* 0x000000ffff0c7224 */ /* 0x000fce00078e00ff */
.L_x_39:
[----:B0-----:R-:W-:Y:S01]  /*0190*/  LOP3.LUT R2, R13, 0x3, RZ, 0xc0, !PT ;  /* 0x000000030d027812 */ /* 0x001fe200078ec0ff */
[----:B------:R-:W-:Y:S03]  /*01a0*/  BSSY.RECONVERGENT B1, `(.L_x_34) ;  /* 0x00000c6000017945 */ /* 0x000fe60003800200 */
[----:B------:R-:W-:-:S04]  /*01b0*/  ISETP.NE.U32.AND P0, PT, R2, RZ, PT ;  /* 0x000000ff0200720c */ /* 0x000fc80003f05070 */
[----:B------:R-:W-:-:S13]  /*01c0*/  ISETP.NE.AND.EX P0, PT, RZ, RZ, PT, P0 ;  /* 0x000000ffff00720c */ /* 0x000fda0003f05300 */
[----:B------:R-:W-:Y:S05]  /*01d0*/  @!P0 BRA `(.L_x_35) ;  /* 0x0000000c00088947 */ /* 0x000fea0003800000 */
[----:B------:R-:W0:Y:S01]  /*01e0*/  LDC.64 R8, c[0x4][RZ] ;  /* 0x01000000ff087b82 */ /* 0x000e220000000a00 */
[----:B------:R-:W-:Y:S02]  /*01f0*/  IMAD.MOV.U32 R14, RZ, RZ, RZ ;  /* 0x000000ffff0e7224 */ /* 0x000fe400078e00ff */
[----:B0-----:R-:W-:-:S07]  /*0200*/  IMAD.WIDE.U32 R8, R12, 0xc80, R8 ;  /* 0x00000c800c087825 */ /* 0x001fce00078e0008 */
.L_x_38:
[----:B0-----:R-:W-:Y:S01]  /*0210*/  IMAD.MOV.U32 R15, RZ, RZ, RZ ;  /* 0x000000ffff0f7224 */ /* 0x001fe200078e00ff */
[----:B------:R-:W-:Y:S01]  /*0220*/  CS2R R2, SRZ ;  /* 0x0000000000027805 */ /* 0x000fe2000001ff00 */
[----:B------:R-:W-:Y:S01]  /*0230*/  IMAD.MOV.U32 R17, RZ, RZ, RZ ;  /* 0x000000ffff117224 */ /* 0x000fe200078e00ff */
[----:B------:R-:W-:-:S07]  /*0240*/  CS2R R4, SRZ ;  /* 0x0000000000047805 */ /* 0x000fce000001ff00 */
.L_x_37:
[----:B------:R-:W-:-:S05]  /*0250*/  IMAD.WIDE.U32 R10, R17, 0x4, R6 ;  /* 0x00000004110a7825 */ /* 0x000fca00078e0006 */
[----:B------:R0:W5:Y:S01]  /*0260*/  LDG.E R16, desc[UR4][R10.64+0x4] ;  /* 0x000004040a107981 */ /* 0x000162000c1e1900 */
[----:B------:R-:W-:-:S07]  /*0270*/  IMAD.MOV.U32 R19, RZ, RZ, RZ ;  /* 0x000000ffff137224 */ /* 0x000fce00078e00ff */
.L_x_36:
[----:B-----5:R-:W-:Y:S01]  /*0280*/  SHF.R.U32.HI R24, RZ, R19, R16 ;  /* 0x00000013ff187219 */ /* 0x020fe20000011610 */
[----:B0-----:R-:W-:-:S03]  /*0290*/  IMAD.SHL.U32 R10, R17, 0x20, RZ ;  /* 0x00000020110a7824 */ /* 0x001fc600078e00ff */
[----:B------:R-:W-:Y:S01]  /*02a0*/  LOP3.LUT R11, R24, 0x1, RZ, 0xc0, !PT ;  /* 0x00000001180b7812 */ /* 0x000fe200078ec0ff */
[----:B------:R-:W-:-:S03]  /*02b0*/  IMAD.IADD R10, R10, 0x1, R19 ;  /* 0x000000010a0a7824 */ /* 0x000fc600078e0213 */
[----:B------:R-:W-:Y:S01]  /*02c0*/  ISETP.NE.U32.AND P0, PT, R11, 0x1, PT ;  /* 0x000000010b00780c */ /* 0x000fe20003f05070 */
[----:B------:R-:W-:-:S03]  /*02d0*/  IMAD R11, R10, 0x5, RZ ;  /* 0x000000050a0b7824 */ /* 0x000fc600078e02ff */
[----:B------:R-:W-:Y:S01]  /*02e0*/  R2P PR, R24, 0x7e ;  /* 0x0000007e18007804 */ /* 0x000fe20000000000 */
[----:B------:R-:W-:-:S08]  /*02f0*/  IMAD.WIDE.U32 R10, R11, 0x4, R8 ;  /* 0x000000040b0a7825 */ /* 0x000fd000078e0008 */
[----:B------:R-:W2:Y:S04]  /*0300*/  @!P0 LDG.E R18, desc[UR4][R10.64] ;  /* 0x000000040a128981 */ /* 0x000ea8000c1e1900 */
[----:B------:R-:W3:Y:S04]  /*0310*/  @!P0 LDG.E R20, desc[UR4][R10.64+0x10] ;  /* 0x000010040a148981 */ /* 0x000ee8000c1e1900 */
[----:B------:R-:W4:Y:S04]  /*0320*/  @P1 LDG.E R22, desc[UR4][R10.64+0x14] ;  /* 0x000014040a161981 */ /* 0x000f28000c1e1900 */
[----:B------:R-:W4:Y:S04]  /*0330*/  @P2 LDG.E R26, desc[UR4][R10.64+0x28] ;  /* 0x000028040a1a2981 */ /* 0x000f28000c1e1900 */
[----:B------:R-:W4:Y:S04]  /*0340*/  @!P0 LDG.E R21, desc[UR4][R10.64+0x4] ;  /* 0x000004040a158981 */ /* 0x000f28000c1e1900 */
[----:B------:R-:W4:Y:S04]  /*0350*/  @!P0 LDG.E R23, desc[UR4][R10.64+0xc] ;  /* 0x00000c040a178981 */ /* 0x000f28000c1e1900 */
[----:B------:R-:W4:Y:S04]  /*0360*/  @P1 LDG.E R25, desc[UR4][R10.64+0x18] ;  /* 0x000018040a191981 */ /* 0x000f28000c1e1900 */
[----:B------:R-:W4:Y:S04]  /*0370*/  @P3 LDG.E R28, desc[UR4][R10.64+0x3c] ;  /* 0x00003c040a1c3981 */ /* 0x000f28000c1e1900 */
[----:B------:R-:W4:Y:S01]  /*0380*/  @P6 LDG.E R27, desc[UR4][R10.64+0x7c] ;  /* 0x00007c040a1b6981 */ /* 0x000f22000c1e1900 */
[----:B--2---:R-:W-:-:S03]  /*0390*/  @!P0 LOP3.LUT R15, R15, R18, RZ, 0x3c, !PT ;  /* 0x000000120f0f8212 */ /* 0x004fc600078e3cff */
[----:B------:R-:W2:Y:S01]  /*03a0*/  @!P0 LDG.E R18, desc[UR4][R10.64+0x8] ;  /* 0x000008040a128981 */ /* 0x000ea2000c1e1900 */
[----:B---3--:R-:W-:-:S03]  /*03b0*/  @!P0 LOP3.LUT R3, R3, R20, RZ, 0x3c, !PT ;  /* 0x0000001403038212 */ /* 0x008fc600078e3cff */
[----:B------:R-:W3:Y:S01]  /*03c0*/  @P1 LDG.E R20, desc[UR4][R10.64+0x24] ;  /* 0x000024040a141981 */ /* 0x000ee2000c1e1900 */
[----:B----4-:R-:W-:-:S03]  /*03d0*/  @P1 LOP3.LUT R15, R15, R22, RZ, 0x3c, !PT ;  /* 0x000000160f0f1212 */ /* 0x010fc600078e3cff */
[----:B------:R-:W4:Y:S01]  /*03e0*/  @P2 LDG.E R22, desc[UR4][R10.64+0x38] ;  /* 0x000038040a162981 */ /* 0x000f22000c1e1900 */
[----:B------:R-:W-:-:S03]  /*03f0*/  @P2 LOP3.LUT R15, R15, R26, RZ, 0x3c, !PT ;  /* 0x0000001a0f0f2212 */ /* 0x000fc600078e3cff */
[----:B------:R-:W4:Y:S01]  /*0400*/  @P4 LDG.E R26, desc[UR4][R10.64+0x50] ;  /* 0x000050040a1a4981 */ /* 0x000f22000c1e1900 */
[----:B------:R-:W-:-:S03]  /*0410*/  @!P0 LOP3.LUT R4, R4, R21, RZ, 0x3c, !PT ;  /* 0x0000001504048212 */ /* 0x000fc600078e3cff */
[----:B------:R-:W4:Y:S01]  /*0420*/  @P1 LDG.E R21, desc[UR4][R10.64+0x20] ;  /* 0x000020040a151981 */ /* 0x000f22000c1e1900 */
[----:B------:R-:W-:-:S03]  /*0430*/  @!P0 LOP3.LUT R2, R2, R23, RZ, 0x3c, !PT ;  /* 0x0000001702028212 */ /* 0x000fc600078e3cff */
[----:B------:R-:W4:Y:S01]  /*0440*/  @P2 LDG.E R23, desc[UR4][R10.64+0x2c] ;  /* 0x00002c040a172981 */ /* 0x000f22000c1e1900 */
[----:B------:R-:W-:-:S03]  /*0450*/  @P1 LOP3.LUT R4, R4, R25, RZ, 0x3c, !PT ;  /* 0x0000001904041212 */ /* 0x000fc600078e3cff */
[----:B------:R-:W4:Y:S01]  /*0460*/  @P2 LDG.E R25, desc[UR4][R10.64+0x34] ;  /* 0x000034040a192981 */ /* 0x000f22000c1e1900 */
[----:B--2---:R-:W-:-:S03]  /*0470*/  @!P0 LOP3.LUT R5, R5, R18, RZ, 0x3c, !PT ;  /* 0x0000001205058212 */ /* 0x004fc600078e3cff */
[----:B------:R-:W2:Y:S01]  /*0480*/  @P1 LDG.E R18, desc[UR4][R10.64+0x1c] ;  /* 0x00001c040a121981 */ /* 0x000ea2000c1e1900 */
[----:B---3--:R-:W-:-:S03]  /*0490*/  @P1 LOP3.LUT R3, R3, R20, RZ, 0x3c, !PT ;  /* 0x0000001403031212 */ /* 0x008fc600078e3cff */
[----:B------:R-:W3:Y:S01]  /*04a0*/  @P2 LDG.E R20, desc[UR4][R10.64+0x30] ;  /* 0x000030040a142981 */ /* 0x000ee2000c1e1900 */
[----:B----4-:R-:W-:-:S03]  /*04b0*/  @P2 LOP3.LUT R3, R3, R22, RZ, 0x3c, !PT ;  /* 0x0000001603032212 */ /* 0x010fc600078e3cff */
[----:B------:R-:W4:Y:S01]  /*04c0*/  @P3 LDG.E R22, desc[UR4][R10.64+0x4c] ;  /* 0x00004c040a163981 */ /* 0x000f22000c1e1900 */
[----:B------:R-:W-:-:S04]  /*04d0*/  @P3 LOP3.LUT R15, R15, R28, RZ, 0x3c, !PT ;  /* 0x0000001c0f0f3212 */ /* 0x000fc800078e3cff */
[----:B------:R-:W-:Y:S02]  /*04e0*/  @P4 LOP3.LUT R15, R15, R26, RZ, 0x3c, !PT ;  /* 0x0000001a0f0f4212 */ /* 0x000fe400078e3cff */
[----:B------:R-:W-:Y:S01]  /*04f0*/  @P1 LOP3.LUT R2, R2, R21, RZ, 0x3c, !PT ;  /* 0x0000001502021212 */ /* 0x000fe200078e3cff */
[----:B------:R-:W4:Y:S04]  /*0500*/  @P5 LDG.E R26, desc[UR4][R10.64+0x64] ;  /* 0x000064040a1a5981 */ /* 0x000f28000c1e1900 */
[----:B------:R-:W4:Y:S01]  /*0510*/  @P3 LDG.E R21, desc[UR4][R10.64+0x40] ;  /* 0x000040040a153981 */ /* 0x000f22000c1e1900 */
[----:B------:R-:W-:Y:S02]  /*0520*/  @P2 LOP3.LUT R4, R4, R23, RZ, 0x3c, !PT ;  /* 0x0000001704042212 */ /* 0x000fe400078e3cff */
[----:B------:R-:W-:Y:S01]  /*0530*/  @P2 LOP3.LUT R2, R2, R25, RZ, 0x3c, !PT ;  /* 0x0000001902022212 */ /* 0x000fe200078e3cff */
[----:B------:R-:W4:Y:S04]  /*0540*/  @P3 LDG.E R23, desc[UR4][R10.64+0x48] ;  /* 0x000048040a173981 */ /* 0x000f28000c1e1900 */
[----:B------:R-:W4:Y:S01]  /*0550*/  @P4 LDG.E R25, desc[UR4][R10.64+0x54] ;  /* 0x000054040a194981 */ /* 0x000f22000c1e1900 */
[----:B--2---:R-:W-:-:S03]  /*0560*/  @P1 LOP3.LUT R5, R5, R18, RZ, 0x3c, !PT ;  /* 0x0000001205051212 */ /* 0x004fc600078e3cff */
[----:B------:R-:W2:Y:S01]  /*0570*/  @P3 LDG.E R18, desc[UR4][R10.64+0x44] ;  /* 0x000044040a123981 */ /* 0x000ea2000c1e1900 */
[----:B---3--:R-:W-:-:S03]  /*0580*/  @P2 LOP3.LUT R5, R5, R20, RZ, 0x3c, !PT ;  /* 0x0000001405052212 */ /* 0x008fc600078e3cff */
[----:B------:R-:W3:Y:S01]  /*0590*/  @P4 LDG.E R20, desc[UR4][R10.64+0x58] ;  /* 0x000058040a144981 */ /* 0x000ee2000c1e1900 */
[----:B----4-:R-:W-:-:S03]  /*05a0*/  @P3 LOP3.LUT R3, R3, R22, RZ, 0x3c, !PT ;  /* 0x0000001603033212 */ /* 0x010fc600078e3cff */
[----:B------:R-:W4:Y:S01]  /*05b0*/  @P4 LDG.E R22, desc[UR4][R10.64+0x60] ;  /* 0x000060040a164981 */ /* 0x000f22000c1e1900 */
[----:B------:R-:W-:Y:S02]  /*05c0*/  LOP3.LUT P0, RZ, R24, 0x80, RZ, 0xc0, !PT ;  /* 0x0000008018ff7812 */ /* 0x000fe4000780c0ff */
[----:B------:R-:W-:Y:S02]  /*05d0*/  @P5 LOP3.LUT R15, R15, R26, RZ, 0x3c, !PT ;  /* 0x0000001a0f0f5212 */ /* 0x000fe400078e3cff */
[----:B------:R-:W4:Y:S01]  /*05e0*/  @P6 LDG.E R26, desc[UR4][R10.64+0x78] ;  /* 0x000078040a1a6981 */ /* 0x000f22000c1e1900 */
[----:B------:R-:W-:-:S03]  /*05f0*/  @P3 LOP3.LUT R4, R4, R21, RZ, 0x3c, !PT ;  /* 0x0000001504043212 */ /* 0x000fc600078e3cff */
[----:B------:R-:W4:Y:S01]  /*0600*/  @P4 LDG.E R21, desc[UR4][R10.64+0x5c] ;  /* 0x00005c040a154981 */ /* 0x000f22000c1e1900 */
[----:B------:R-:W-:-:S03]  /*0610*/  @P3 LOP3.LUT R2, R2, R23, RZ, 0x3c, !PT ;  /* 0x0000001702023212 */ /* 0x000fc600078e3cff */
[----:B------:R-:W4:Y:S01]  /*0620*/  @P5 LDG.E R23, desc[UR4][R10.64+0x68] ;  /* 0x000068040a175981 */ /* 0x000f22000c1e1900 */
[----:B------:R-:W-:-:S03]  /*0630*/  @P4 LOP3.LUT R4, R4, R25, RZ, 0x3c, !PT ;  /* 0x0000001904044212 */ /* 0x000fc600078e3cff */
[----:B------:R-:W4:Y:S01]  /*0640*/  @P5 LDG.E R25, desc[UR4][R10.64+0x70] ;  /* 0x000070040a195981 */ /* 0x000f22000c1e1900 */
[----:B--2---:R-:W-:-:S03]  /*0650*/  @P3 LOP3.LUT R5, R5, R18, RZ, 0x3c, !PT ;  /* 0x0000001205053212 */ /* 0x004fc600078e3cff */
[----:B------:R-:W2:Y:S01]  /*0660*/  @P5 LDG.E R18, desc[UR4][R10.64+0x6c] ;  /* 0x00006c040a125981 */ /* 0x000ea2000c1e1900 */
[----:B---3--:R-:W-:-:S03]  /*0670*/  @P4 LOP3.LUT R5, R5, R20, RZ, 0x3c, !PT ;  /* 0x0000001405054212 */ /* 0x008fc600078e3cff */
[----:B------:R-:W3:Y:S01]  /*0680*/  @P5 LDG.E R20, desc[UR4][R10.64+0x74] ;  /* 0x000074040a145981 */ /* 0x000ee2000c1e1900 */
[----:B----4-:R-:W-:-:S03]  /*0690*/  @P4 LOP3.LUT R3, R3, R22, RZ, 0x3c, !PT ;  /* 0x0000001603034212 */ /* 0x010fc600078e3cff */
[----:B------:R-:W4:Y:S01]  /*06a0*/  @P0 LDG.E R22, desc[UR4][R10.64+0x8c] ;  /* 0x00008c040a160981 */ /* 0x000f22000c1e1900 */
[----:B------:R-:W-:-:S03]  /*06b0*/  @P6 LOP3.LUT R15, R15, R26, RZ, 0x3c, !PT ;  /* 0x0000001a0f0f6212 */ /* 0x000fc600078e3cff */
        /* <DEDUP_REMOVED lines=13> */
[----:B------:R-:W-:Y:S02]  /*0790*/  @P6 LOP3.LUT R4, R4, R27, RZ, 0x3c, !PT ;  /* 0x0000001b04046212 */ /* 0x000fe400078e3cff */
[----:B------:R-:W-:Y:S02]  /*07a0*/  @P6 LOP3.LUT R2, R2, R21, RZ, 0x3c, !PT ;  /* 0x0000001502026212 */ /* 0x000fe400078e3cff */
[----:B------:R-:W-:Y:S02]  /*07b0*/  @P0 LOP3.LUT R4, R4, R23, RZ, 0x3c, !PT ;  /* 0x0000001704040212 */ /* 0x000fe400078e3cff */
[----:B------:R-:W-:Y:S02]  /*07c0*/  @P0 LOP3.LUT R2, R2, R25, RZ, 0x3c, !PT ;  /* 0x0000001902020212 */ /* 0x000fe400078e3cff */
[----:B--2---:R-:W-:Y:S02]  /*07d0*/  @P6 LOP3.LUT R5, R5, R18, RZ, 0x3c, !PT ;  /* 0x0000001205056212 */ /* 0x004fe400078e3cff */
[----:B---3--:R-:W-:-:S02]  /*07e0*/  @P6 LOP3.LUT R3, R3, R20, RZ, 0x3c, !PT ;  /* 0x0000001403036212 */ /* 0x008fc400078e3cff */
[----:B----4-:R-:W-:Y:S02]  /*07f0*/  @P0 LOP3.LUT R5, R5, R22, RZ, 0x3c, !PT ;  /* 0x0000001605050212 */ /* 0x010fe400078e3cff */
[----:B------:R-:W-:Y:S02]  /*0800*/  @P0 LOP3.LUT R3, R3, R26, RZ, 0x3c, !PT ;  /* 0x0000001a03030212 */ /* 0x000fe400078e3cff */
[----:B------:R-:W-:-:S13]  /*0810*/  R2P PR, R24.B1, 0x7f ;  /* 0x0000007f18007804 */ /* 0x000fda0000001000 */
[----:B------:R-:W2:Y:S04]  /*0820*/  @P0 LDG.E R18, desc[UR4][R10.64+0xa0] ;  /* 0x0000a0040a120981 */ /* 0x000ea8000c1e1900 */
[----:B------:R-:W3:Y:S04]  /*0830*/  @P1 LDG.E R22, desc[UR4][R10.64+0xb4] ;  /* 0x0000b4040a161981 */ /* 0x000ee8000c1e1900 */
[----:B------:R-:W4:Y:S04]  /*0840*/  @P2 LDG.E R26, desc[UR4][R10.64+0xc8] ;  /* 0x0000c8040a1a2981 */ /* 0x000f28000c1e1900 */
[----:B------:R-:W4:Y:S04]  /*0850*/  @P3 LDG.E R28, desc[UR4][R10.64+0xdc] ;  /* 0x0000dc040a1c3981 */ /* 0x000f28000c1e1900 */
[----:B------:R-:W4:Y:S04]  /*0860*/  @P0 LDG.E R23, desc[UR4][R10.64+0xa4] ;  /* 0x0000a4040a170981 */ /* 0x000f28000c1e1900 */
[----:B------:R-:W4:Y:S04]  /*0870*/  @P0 LDG.E R20, desc[UR4][R10.64+0xa8] ;  /* 0x0000a8040a140981 */ /* 0x000f28000c1e1900 */
[----:B------:R-:W4:Y:S04]  /*0880*/  @P4 LDG.E R25, desc[UR4][R10.64+0xf0] ;  /* 0x0000f0040a194981 */ /* 0x000f28000c1e1900 */
        /* <DEDUP_REMOVED lines=21> */
[----:B------:R-:W-:Y:S02]  /*09e0*/  LOP3.LUT P0, RZ, R24, 0x8000, RZ, 0xc0, !PT ;  /* 0x0000800018ff7812 */ /* 0x000fe4000780c0ff */
[----:B----4-:R-:W-:Y:S01]  /*09f0*/  @P5 LOP3.LUT R15, R15, R26, RZ, 0x3c, !PT ;  /* 0x0000001a0f0f5212 */ /* 0x010fe200078e3cff */
[----:B------:R-:W4:Y:S04]  /*0a00*/  @P3 LDG.E R24, desc[UR4][R10.64+0xe4] ;  /* 0x0000e4040a183981 */ /* 0x000f28000c1e1900 */
[----:B------:R-:W2:Y:S01]  /*0a10*/  @P6 LDG.E R26, desc[UR4][R10.64+0x118] ;  /* 0x000118040a1a6981 */ /* 0x000ea2000c1e1900 */
        /* <DEDUP_REMOVED lines=8> */
[----:B---3--:R-:W-:-:S03]  /*0aa0*/  @P2 LOP3.LUT R3, R3, R22, RZ, 0x3c, !PT ;  /* 0x0000001603032212 */ /* 0x008fc600078e3cff */
[----:B------:R-:W3:Y:S01]  /*0ab0*/  @P4 LDG.E R22, desc[UR4][R10.64+0x100] ;  /* 0x000100040a164981 */ /* 0x000ee2000c1e1900 */
[----:B--2---:R-:W-:-:S03]  /*0ac0*/  @P6 LOP3.LUT R15, R15, R26, RZ, 0x3c, !PT ;  /* 0x0000001a0f0f6212 */ /* 0x004fc600078e3cff */
[----:B------:R-:W2:Y:S01]  /*0ad0*/  @P0 LDG.E R26, desc[UR4][R10.64+0x12c] ;  /* 0x00012c040a1a0981 */ /* 0x000ea2000c1e1900 */
[----:B----4-:R-:W-:-:S03]  /*0ae0*/  @P2 LOP3.LUT R2, R2, R23, RZ, 0x3c, !PT ;  /* 0x0000001702022212 */ /* 0x010fc600078e3cff */
[----:B------:R-:W4:Y:S01]  /*0af0*/  @P4 LDG.E R23, desc[UR4][R10.64+0xfc] ;  /* 0x0000fc040a174981 */ /* 0x000f22000c1e1900 */
[----:B------:R-:W-:-:S03]  /*0b00*/  @P2 LOP3.LUT R5, R5, R20, RZ, 0x3c, !PT ;  /* 0x0000001405052212 */ /* 0x000fc600078e3cff */
[----:B------:R-:W4:Y:S01]  /*0b10*/  @P4 LDG.E R20, desc[UR4][R10.64+0xf8] ;  /* 0x0000f8040a144981 */ /* 0x000f22000c1e1900 */
[----:B------:R-:W-:Y:S02]  /*0b20*/  @P3 LOP3.LUT R2, R2, R27, RZ, 0x3c, !PT ;  /* 0x0000001b02023212 */ /* 0x000fe400078e3cff */
[----:B------:R-:W-:Y:S01]  /*0b30*/  @P3 LOP3.LUT R4, R4, R25, RZ, 0x3c, !PT ;  /* 0x0000001904043212 */ /* 0x000fe200078e3cff */
[----:B------:R-:W4:Y:S01]  /*0b40*/  @P5 LDG.E R27, desc[UR4][R10.64+0x110] ;  /* 0x000110040a1b5981 */ /* 0x000f22000c1e1900 */
[----:B------:R-:W-:-:S03]  /*0b50*/  @P3 LOP3.LUT R5, R5, R24, RZ, 0x3c, !PT ;  /* 0x0000001805053212 */ /* 0x000fc600078e3cff */
[----:B------:R-:W4:Y:S04]  /*0b60*/  @P5 LDG.E R25, desc[UR4][R10.64+0x108] ;  /* 0x000108040a195981 */ /* 0x000f28000c1e1900 */
        /* <DEDUP_REMOVED lines=19> */
[----:B------:R-:W-:-:S05]  /*0ca0*/  VIADD R19, R19, 0x10 ;  /* 0x0000001013137836 */ /* 0x000fca0000000000 */
[----:B------:R-:W-:Y:S02]  /*0cb0*/  ISETP.NE.AND P1, PT, R19, 0x20, PT ;  /* 0x000000201300780c */ /* 0x000fe40003f25270 */
[----:B------:R-:W-:Y:S02]  /*0cc0*/  @P5 LOP3.LUT R3, R3, R18, RZ, 0x3c, !PT ;  /* 0x0000001203035212 */ /* 0x000fe400078e3cff */
[----:B------:R-:W-:Y:S02]  /*0cd0*/  @P6 LOP3.LUT R4, R4, R21, RZ, 0x3c, !PT ;  /* 0x0000001504046212 */ /* 0x000fe400078e3cff */
[----:B---3--:R-:W-:-:S04]  /*0ce0*/  @P6 LOP3.LUT R3, R3, R22, RZ, 0x3c, !PT ;  /* 0x0000001603036212 */ /* 0x008fc800078e3cff */
[----:B--2---:R-:W-:Y:S02]  /*0cf0*/  @P0 LOP3.LUT R3, R3, R26, RZ, 0x3c, !PT ;  /* 0x0000001a03030212 */ /* 0x004fe400078e3cff */
[----:B----4-:R-:W-:Y:S02]  /*0d00*/  @P6 LOP3.LUT R2, R2, R23, RZ, 0x3c, !PT ;  /* 0x0000001702026212 */ /* 0x010fe400078e3cff */
[----:B------:R-:W-:Y:S02]  /*0d10*/  @P6 LOP3.LUT R5, R5, R20, RZ, 0x3c, !PT ;  /* 0x0000001405056212 */ /* 0x000fe400078e3cff */
[----:B------:R-:W-:Y:S02]  /*0d20*/  @P0 LOP3.LUT R2, R2, R27, RZ, 0x3c, !PT ;  /* 0x0000001b02020212 */ /* 0x000fe400078e3cff */
[----:B------:R-:W-:Y:S02]  /*0d30*/  @P0 LOP3.LUT R4, R4, R25, RZ, 0x3c, !PT ;  /* 0x0000001904040212 */ /* 0x000fe400078e3cff */
[----:B------:R-:W-:Y:S01]  /*0d40*/  @P0 LOP3.LUT R5, R5, R24, RZ, 0x3c, !PT ;  /* 0x0000001805050212 */ /* 0x000fe200078e3cff */
[----:B------:R-:W-:Y:S06]  /*0d50*/  @P1 BRA `(.L_x_36) ;  /* 0xfffffff400481947 */ /* 0x000fec000383ffff */
[----:B------:R-:W-:-:S05]  /*0d60*/  VIADD R17, R17, 0x1 ;  /* 0x0000000111117836 */ /* 0x000fca0000000000 */
[----:B------:R-:W-:-:S13]  /*0d70*/  ISETP.NE.AND P0, PT, R17, 0x5, PT ;  /* 0x000000051100780c */ /* 0x000fda0003f05270 */
[----:B------:R-:W-:Y:S05]  /*0d80*/  @P0 BRA `(.L_x_37) ;  /* 0xfffffff400300947 */ /* 0x000fea000383ffff */
[----:B------:R0:W-:Y:S01]  /*0d90*/  STG.E.64 desc[UR4][R6.64+0x8], R4 ;  /* 0x0000080406007986 */ /* 0x0001e2000c101b04 */
[----:B------:R-:W-:Y:S01]  /*0da0*/  VIADD R14, R14, 0x1 ;  /* 0x000000010e0e7836 */ /* 0x000fe20000000000 */
[----:B------:R-:W-:Y:S02]  /*0db0*/  LOP3.LUT R11, R13, 0x3, RZ, 0xc0, !PT ;  /* 0x000000030d0b7812 */ /* 0x000fe400078ec0ff */
[----:B------:R0:W-:Y:S02]  /*0dc0*/  STG.E.64 desc[UR4][R6.64+0x10], R2 ;  /* 0x0000100206007986 */ /* 0x0001e4000c101b04 */
[----:B------:R-:W-:Y:S02]  /*0dd0*/  ISETP.GE.U32.AND P0, PT, R14, R11, PT ;  /* 0x0000000b0e00720c */ /* 0x000fe40003f06070 */
[----:B------:R0:W-:Y:S11]  /*0de0*/  STG.E desc[UR4][R6.64+0x4], R15 ;  /* 0x0000040f06007986 */ /* 0x0001f6000c101904 */
[----:B------:R-:W-:Y:S05]  /*0df0*/  @!P0 BRA `(.L_x_38) ;  /* 0xfffffff400048947 */ /* 0x000fea000383ffff */
.L_x_35:
[----:B------:R-:W-:Y:S05]  /*0e00*/  BSYNC.RECONVERGENT B1 ;  /* 0x0000000000017941 */ /* 0x000fea0003800200 */
.L_x_34:
[C---:B------:R-:W-:Y:S01]  /*0e10*/  ISETP.GT.U32.AND P0, PT, R13.reuse, 0x3, PT ;  /* 0x000000030d00780c */ /* 0x040fe20003f04070 */
[----:B------:R-:W-:Y:S01]  /*0e20*/  VIADD R12, R12, 0x1 ;  /* 0x000000010c0c7836 */ /* 0x000fe20000000000 */
[--C-:B------:R-:W-:Y:S02]  /*0e30*/  SHF.R.U64 R13, R13, 0x2, R0.reuse ;  /* 0x000000020d0d7819 */ /* 0x100fe40000001200 */
[----:B------:R-:W-:Y:S02]  /*0e40*/  ISETP.GT.U32.AND.EX P0, PT, R0, RZ, PT, P0 ;  /* 0x000000ff0000720c */ /* 0x000fe40003f04100 */
[----:B------:R-:W-:-:S11]  /*0e50*/  SHF.R.U32.HI R0, RZ, 0x2, R0 ;  /* 0x00000002ff007819 */ /* 0x000fd60000011600 */
[----:B------:R-:W-:Y:S05]  /*0e60*/  @P0 BRA `(.L_x_39) ;  /* 0xfffffff000c80947 */ /* 0x000fea000383ffff */
.L_x_33:
[----:B------:R-:W-:Y:S05]  /*0e70*/  BSYNC.RECONVERGENT B0 ;  /* 0x0000000000007941 */ /* 0x000fea0003800200 */
.L_x_32:
[----:B------:R-:W-:Y:S04]  /*0e80*/  STG.E.64 desc[UR4][R6.64+0x18], RZ ;  /* 0x000018ff06007986 */ /* 0x000fe8000c101b04 */
[----:B------:R-:W-:Y:S04]  /*0e90*/  STG.E desc[UR4][R6.64+0x20], RZ ;  /* 0x000020ff06007986 */ /* 0x000fe8000c101904 */
[----:B------:R-:W-:Y:S01]  /*0ea0*/  STG.E.64 desc[UR4][R6.64+0x28], RZ ;  /* 0x000028ff06007986 */ /* 0x000fe2000c101b04 */
[----:B------:R-:W-:Y:S05]  /*0eb0*/  EXIT ;  /* 0x000000000000794d */ /* 0x000fea0003800000 */
.L_x_40:
        /* <DEDUP_REMOVED lines=12> */
.L_x_45:


//--------------------- .nv.global.init           --------------------------
	.section	.nv.global.init,"aw",@progbits
	.align	16
.nv.global.init:
	.type		__cudart_sin_cos_coeffs,@object
	.size		__cudart_sin_cos_coeffs,(__cudart_i2opi_d - __cudart_sin_cos_coeffs)
__cudart_sin_cos_coeffs:
        /*0000*/ 	.byte	0x46, 0xd2, 0xb0, 0x2c, 0xf1, 0xe5, 0x5a, 0xbe, 0x92, 0xe3, 0xac, 0x69, 0xe3, 0x1d, 0xc7, 0x3e
        /*0010*/ 	.byte	0xa1, 0x62, 0xdb, 0x19, 0xa0, 0x01, 0x2a, 0xbf, 0x18, 0x08, 0x11, 0x11, 0x11, 0x11, 0x81, 0x3f
        /*0020*/ 	.byte	0x54, 0x55, 0x55, 0x55, 0x55, 0x55, 0xc5, 0xbf, 0x00, 0x00, 0x00, 0x00, 0x00, 0x00, 0x00, 0x00
        /*0030*/ 	.byte	0x00, 0x00, 0x00, 0x00, 0x00, 0x00, 0x00, 0x00, 0x64, 0x81, 0xfd, 0x20, 0x83, 0xff, 0xa8, 0xbd
        /*0040*/ 	.byte	0x28, 0x85, 0xef, 0xc1, 0xa7, 0xee, 0x21, 0x3e, 0xd9, 0xe6, 0x06, 0x8e, 0x4f, 0x7e, 0x92, 0xbe
        /*0050*/ 	.byte	0xe9, 0xbc, 0xdd, 0x19, 0xa0, 0x01, 0xfa, 0x3e, 0x47, 0x5d, 0xc1, 0x16, 0x6c, 0xc1, 0x56, 0xbf
        /*0060*/ 	.byte	0x51, 0x55, 0x55, 0x55, 0x55, 0x55, 0xa5, 0x3f, 0x00, 0x00, 0x00, 0x00, 0x00, 0x00, 0xe0, 0xbf
        /*0070*/ 	.byte	0x00, 0x00, 0x00, 0x00, 0x00, 0x00, 0xf0, 0x3f, 0x00, 0x00, 0x00, 0x00, 0x00, 0x00, 0x00, 0x00
	.type		__cudart_i2opi_d,@object
	.size		__cudart_i2opi_d,(mrg32k3aM1SubSeq - __cudart_i2opi_d)
__cudart_i2opi_d:
        /* <DEDUP_REMOVED lines=9> */
	.type		mrg32k3aM1SubSeq,@object
	.size		mrg32k3aM1SubSeq,(mrg32k3aM2SubSeq - mrg32k3aM1SubSeq)
mrg32k3aM1SubSeq:
        /* <DEDUP_REMOVED lines=126> */
	.type		mrg32k3aM2SubSeq,@object
	.size		mrg32k3aM2SubSeq,(mrg32k3aM1 - mrg32k3aM2SubSeq)
mrg32k3aM2SubSeq:
        /* <DEDUP_REMOVED lines=126> */
	.type		mrg32k3aM1,@object
	.size		mrg32k3aM1,(mrg32k3aM1Seq - mrg32k3aM1)
mrg32k3aM1:
        /* <DEDUP_REMOVED lines=144> */
	.type		mrg32k3aM1Seq,@object
	.size		mrg32k3aM1Seq,(mrg32k3aM2 - mrg32k3aM1Seq)
mrg32k3aM1Seq:
        /* <DEDUP_REMOVED lines=144> */
	.type		mrg32k3aM2,@object
	.size		mrg32k3aM2,(mrg32k3aM2Seq - mrg32k3aM2)
mrg32k3aM2:
        /* <DEDUP_REMOVED lines=144> */
	.type		mrg32k3aM2Seq,@object
	.size		mrg32k3aM2Seq,(precalc_xorwow_matrix - mrg32k3aM2Seq)
mrg32k3aM2Seq:
        /* <DEDUP_REMOVED lines=144> */
	.type		precalc_xorwow_matrix,@object
	.size		precalc_xorwow_matrix,(precalc_xorwow_offset_matrix - precalc_xorwow_matrix)
precalc_xorwow_matrix:
        /* <DEDUP_REMOVED lines=6400> */
	.type		precalc_xorwow_offset_matrix,@object
	.size		precalc_xorwow_offset_matrix,(.L_1 - precalc_xorwow_offset_matrix)
precalc_xorwow_offset_matrix:
        /* <DEDUP_REMOVED lines=6400> */
.L_1:


//--------------------- .nv.shared.reserved.0     --------------------------
	.section	.nv.shared.reserved.0,"aw",@nobits
	.weak		__nv_reservedSMEM_offset_0_alias
	.size		__nv_reservedSMEM_offset_0_alias, 0, 64
	.other		__nv_reservedSMEM_offset_0_alias,@"STO_CUDA_RESERVED_SHARED STV_DEFAULT"
__nv_reservedSMEM_offset_0_alias:
	.zero		0
	.zero		64


//--------------------- .nv.constant0._Z9vf_kerneliddPiP17curandStateXORWOW --------------------------
	.section	.nv.constant0._Z9vf_kerneliddPiP17curandStateXORWOW,"a",@progbits
	.sectionflags	@""
	.align	4
.nv.constant0._Z9vf_kerneliddPiP17curandStateXORWOW:
	.zero		936


//--------------------- .nv.constant0._Z15init_rng_statesP17curandStateXORWOWi --------------------------
	.section	.nv.constant0._Z15init_rng_statesP17curandStateXORWOWi,"a",@progbits
	.sectionflags	@""
	.align	4
.nv.constant0._Z15init_rng_statesP17curandStateXORWOWi:
	.zero		908


//--------------------- SYMBOLS --------------------------

	.type		.nv.reservedSmem.offset0,@object
	.size		.nv.reservedSmem.offset0,0x4
